// auto-generated by cutlass_sweep.gemm — config: {"arch": "sm_90", "cluster_m": 1, "cluster_n": 4, "dtype": "e4m3", "dtype_b": "e4m3", "layout": "nt", "stages": 0, "tile_k": 32, "tile_m": 64, "tile_n": 128}
#include "cutlass/cutlass.h"
#include "cutlass/gemm/collective/collective_builder.hpp"
#include "cutlass/gemm/device/gemm_universal_adapter.h"
#include "cutlass/gemm/kernel/gemm_universal.hpp"
#include "cutlass/epilogue/collective/collective_builder.hpp"

using ElemA = cutlass::float_e4m3_t;
using ElemB = cutlass::float_e4m3_t;
using ElemCD = cutlass::float_e4m3_t;
using Acc  = float;
using TileShape    = cute::Shape<cute::_64, cute::_128, cute::_32>;
using ClusterShape = cute::Shape<cute::_1, cute::_4, cute::_1>;

using CollectiveEpilogue = typename cutlass::epilogue::collective::CollectiveBuilder<
    cutlass::arch::Sm90, cutlass::arch::OpClassTensorOp,
    TileShape, ClusterShape,
    cutlass::epilogue::collective::EpilogueTileAuto,
    Acc, Acc,
    ElemCD, cutlass::layout::RowMajor, 128 / cutlass::sizeof_bits<ElemCD>::value,
    ElemCD, cutlass::layout::RowMajor, 128 / cutlass::sizeof_bits<ElemCD>::value,
    cutlass::epilogue::collective::EpilogueScheduleAuto
  >::CollectiveOp;

using CollectiveMainloop = typename cutlass::gemm::collective::CollectiveBuilder<
    cutlass::arch::Sm90, cutlass::arch::OpClassTensorOp,
    ElemA, cutlass::layout::RowMajor, 128 / cutlass::sizeof_bits<ElemA>::value,
    ElemB, cutlass::layout::ColumnMajor, 128 / cutlass::sizeof_bits<ElemB>::value,
    Acc,
    TileShape, ClusterShape,
    cutlass::gemm::collective::StageCountAutoCarveout<static_cast<int>(sizeof(typename CollectiveEpilogue::SharedStorage))>,
    cutlass::gemm::collective::KernelScheduleAuto
  >::CollectiveOp;

using GemmKernel = cutlass::gemm::kernel::GemmUniversal<
    cute::Shape<int,int,int,int>,
    CollectiveMainloop,
    CollectiveEpilogue
>;
using Gemm = cutlass::gemm::device::GemmUniversalAdapter<GemmKernel>;

// Force the device kernel symbol into the cubin without needing a host main.
auto* _anchor = &cutlass::device_kernel<GemmKernel>;


// ===== COMPILED SASS (sm_90a) =====

	.target	sm_90a

	.elftype	@"ET_EXEC"


//--------------------- .note.nv.tkinfo           --------------------------
	.section	.note.nv.tkinfo,"",@"SHT_NOTE"
	.sectionflags	@"SHF_NOTE_NV_TKINFO"
	.tkinfo
        /*0018*/ 	.word	0x00000002
        /*0030*/ 	.string	""
        /*0030*/ 	.string	"ptxas"
        /*0030*/ 	.string	"Cuda compilation tools, release 13.0, V13.0.88"
        /*0030*/ 	.string	"Build cuda_13.0.r13.0/compiler.36424714_0"
        /*0030*/ 	.string	"-arch sm_90a -m 64 "



//--------------------- .note.nv.cuinfo           --------------------------
	.section	.note.nv.cuinfo,"",@"SHT_NOTE"
	.sectionflags	@"SHF_NOTE_NV_CUINFO"
        /*0018*/ 	.short	0x0002
        /*001a*/ 	.short	0x005a
        /*001c*/ 	.short	0x0082
	.zero		2


//--------------------- .nv.info                  --------------------------
	.section	.nv.info,"",@"SHT_CUDA_INFO"
	.align	4


	//----- nvinfo : EIATTR_REGCOUNT
	.align		4
        /*0000*/ 	.byte	0x04, 0x2f
        /*0002*/ 	.short	(.L_12 - .L_11)
	.align		4
.L_11:
        /*0004*/ 	.word	index@(_ZN7cutlass13device_kernelINS_4gemm6kernel13GemmUniversalIN4cute5tupleIJiiiiEEENS1_10collective13CollectiveMmaINS1_37MainloopSm90TmaGmmaWarpSpecializedFP8ILi37ENS5_IJNS4_1CILi1EEENSA_ILi4EEESB_EEENS1_32KernelTmaWarpSpecializedPingpongEEENS5_IJNSA_ILi64EEENSA_ILi128EEENSA_ILi32EEEEEENS_12float_e4m3_tENS5_IJlSB_lEEESK_SL_NS4_8TiledMMAINS4_8MMA_AtomIJNS4_4SM904GMMA31MMA_64x128x32_F32E4M3E4M3_SS_TNILNSP_7ScaleInE1ELSR_1EEEEEENS4_6LayoutINS5_IJSB_SB_SB_EEENS5_IJNSA_ILi0EEESW_SW_EEEEENS5_IJNS4_10UnderscoreESZ_SZ_EEEEENS4_23SM90_TMA_LOAD_MULTICASTENS4_14ComposedLayoutINS4_7SwizzleILi1ELi4ELi3EEENS4_18smem_ptr_flag_bitsILi8EEENSU_INS5_IJNSA_ILi8EEESI_EEENS5_IJSI_SB_EEEEEEEvNS4_8identityENS4_13SM90_TMA_LOADES1C_vS1D_EENS_8epilogue10collective6detail29Sm90TmaWarpSpecializedAdapterINS1H_15DefaultEpilogueISK_SL_SL_NS1G_6thread17LinearCombinationISK_Li1EffLNS1L_9ScaleType4KindE0ELNS_15FloatRoundStyleE2ESK_EENS1_15EpilogueDefaultEEEEEvvEEEEvNT_6ParamsE)
        /*0008*/ 	.word	0x000000a8


	//----- nvinfo : EIATTR_FRAME_SIZE
	.align		4
.L_12:
        /*000c*/ 	.byte	0x04, 0x11
        /*000e*/ 	.short	(.L_14 - .L_13)
	.align		4
.L_13:
        /*0010*/ 	.word	index@(_ZN7cutlass13device_kernelINS_4gemm6kernel13GemmUniversalIN4cute5tupleIJiiiiEEENS1_10collective13CollectiveMmaINS1_37MainloopSm90TmaGmmaWarpSpecializedFP8ILi37ENS5_IJNS4_1CILi1EEENSA_ILi4EEESB_EEENS1_32KernelTmaWarpSpecializedPingpongEEENS5_IJNSA_ILi64EEENSA_ILi128EEENSA_ILi32EEEEEENS_12float_e4m3_tENS5_IJlSB_lEEESK_SL_NS4_8TiledMMAINS4_8MMA_AtomIJNS4_4SM904GMMA31MMA_64x128x32_F32E4M3E4M3_SS_TNILNSP_7ScaleInE1ELSR_1EEEEEENS4_6LayoutINS5_IJSB_SB_SB_EEENS5_IJNSA_ILi0EEESW_SW_EEEEENS5_IJNS4_10UnderscoreESZ_SZ_EEEEENS4_23SM90_TMA_LOAD_MULTICASTENS4_14ComposedLayoutINS4_7SwizzleILi1ELi4ELi3EEENS4_18smem_ptr_flag_bitsILi8EEENSU_INS5_IJNSA_ILi8EEESI_EEENS5_IJSI_SB_EEEEEEEvNS4_8identityENS4_13SM90_TMA_LOADES1C_vS1D_EENS_8epilogue10collective6detail29Sm90TmaWarpSpecializedAdapterINS1H_15DefaultEpilogueISK_SL_SL_NS1G_6thread17LinearCombinationISK_Li1EffLNS1L_9ScaleType4KindE0ELNS_15FloatRoundStyleE2ESK_EENS1_15EpilogueDefaultEEEEEvvEEEEvNT_6ParamsE)
        /*0014*/ 	.word	0x00000000


	//----- nvinfo : EIATTR_MIN_STACK_SIZE
	.align		4
.L_14:
        /*0018*/ 	.byte	0x04, 0x12
        /*001a*/ 	.short	(.L_16 - .L_15)
	.align		4
.L_15:
        /*001c*/ 	.word	index@(_ZN7cutlass13device_kernelINS_4gemm6kernel13GemmUniversalIN4cute5tupleIJiiiiEEENS1_10collective13CollectiveMmaINS1_37MainloopSm90TmaGmmaWarpSpecializedFP8ILi37ENS5_IJNS4_1CILi1EEENSA_ILi4EEESB_EEENS1_32KernelTmaWarpSpecializedPingpongEEENS5_IJNSA_ILi64EEENSA_ILi128EEENSA_ILi32EEEEEENS_12float_e4m3_tENS5_IJlSB_lEEESK_SL_NS4_8TiledMMAINS4_8MMA_AtomIJNS4_4SM904GMMA31MMA_64x128x32_F32E4M3E4M3_SS_TNILNSP_7ScaleInE1ELSR_1EEEEEENS4_6LayoutINS5_IJSB_SB_SB_EEENS5_IJNSA_ILi0EEESW_SW_EEEEENS5_IJNS4_10UnderscoreESZ_SZ_EEEEENS4_23SM90_TMA_LOAD_MULTICASTENS4_14ComposedLayoutINS4_7SwizzleILi1ELi4ELi3EEENS4_18smem_ptr_flag_bitsILi8EEENSU_INS5_IJNSA_ILi8EEESI_EEENS5_IJSI_SB_EEEEEEEvNS4_8identityENS4_13SM90_TMA_LOADES1C_vS1D_EENS_8epilogue10collective6detail29Sm90TmaWarpSpecializedAdapterINS1H_15DefaultEpilogueISK_SL_SL_NS1G_6thread17LinearCombinationISK_Li1EffLNS1L_9ScaleType4KindE0ELNS_15FloatRoundStyleE2ESK_EENS1_15EpilogueDefaultEEEEEvvEEEEvNT_6ParamsE)
        /*0020*/ 	.word	0x00000000
.L_16:


//--------------------- .nv.compat                --------------------------
	.section	.nv.compat,"",@"SHT_CUDA_COMPAT_INFO"
	.align	4
        /*0000*/ 	.byte	0x02, 0x09, 0x01, 0x00, 0x02, 0x02, 0x04, 0x00, 0x02, 0x05, 0x05, 0x00, 0x03, 0x07, 0x01, 0x01
        /*0010*/ 	.byte	0x02, 0x03, 0x01, 0x00, 0x02, 0x06, 0x01, 0x00, 0x04, 0x0b, 0x08, 0x00, 0x00, 0x00, 0x00, 0x00
        /*0020*/ 	.byte	0x00, 0x00, 0x00, 0x00


//--------------------- .nv.info._ZN7cutlass13device_kernelINS_4gemm6kernel13GemmUniversalIN4cute5tupleIJiiiiEEENS1_10collective13CollectiveMmaINS1_37MainloopSm90TmaGmmaWarpSpecializedFP8ILi37ENS5_IJNS4_1CILi1EEENSA_ILi4EEESB_EEENS1_32KernelTmaWarpSpecializedPingpongEEENS5_IJNSA_ILi64EEENSA_ILi128EEENSA_ILi32EEEEEENS_12float_e4m3_tENS5_IJlSB_lEEESK_SL_NS4_8TiledMMAINS4_8MMA_AtomIJNS4_4SM904GMMA31MMA_64x128x32_F32E4M3E4M3_SS_TNILNSP_7ScaleInE1ELSR_1EEEEEENS4_6LayoutINS5_IJSB_SB_SB_EEENS5_IJNSA_ILi0EEESW_SW_EEEEENS5_IJNS4_10UnderscoreESZ_SZ_EEEEENS4_23SM90_TMA_LOAD_MULTICASTENS4_14ComposedLayoutINS4_7SwizzleILi1ELi4ELi3EEENS4_18smem_ptr_flag_bitsILi8EEENSU_INS5_IJNSA_ILi8EEESI_EEENS5_IJSI_SB_EEEEEEEvNS4_8identityENS4_13SM90_TMA_LOADES1C_vS1D_EENS_8epilogue10collective6detail29Sm90TmaWarpSpecializedAdapterINS1H_15DefaultEpilogueISK_SL_SL_NS1G_6thread17LinearCombinationISK_Li1EffLNS1L_9ScaleType4KindE0ELNS_15FloatRoundStyleE2ESK_EENS1_15EpilogueDefaultEEEEEvvEEEEvNT_6ParamsE --------------------------
	.section	.nv.info._ZN7cutlass13device_kernelINS_4gemm6kernel13GemmUniversalIN4cute5tupleIJiiiiEEENS1_10collective13CollectiveMmaINS1_37MainloopSm90TmaGmmaWarpSpecializedFP8ILi37ENS5_IJNS4_1CILi1EEENSA_ILi4EEESB_EEENS1_32KernelTmaWarpSpecializedPingpongEEENS5_IJNSA_ILi64EEENSA_ILi128EEENSA_ILi32EEEEEENS_12float_e4m3_tENS5_IJlSB_lEEESK_SL_NS4_8TiledMMAINS4_8MMA_AtomIJNS4_4SM904GMMA31MMA_64x128x32_F32E4M3E4M3_SS_TNILNSP_7ScaleInE1ELSR_1EEEEEENS4_6LayoutINS5_IJSB_SB_SB_EEENS5_IJNSA_ILi0EEESW_SW_EEEEENS5_IJNS4_10UnderscoreESZ_SZ_EEEEENS4_23SM90_TMA_LOAD_MULTICASTENS4_14ComposedLayoutINS4_7SwizzleILi1ELi4ELi3EEENS4_18smem_ptr_flag_bitsILi8EEENSU_INS5_IJNSA_ILi8EEESI_EEENS5_IJSI_SB_EEEEEEEvNS4_8identityENS4_13SM90_TMA_LOADES1C_vS1D_EENS_8epilogue10collective6detail29Sm90TmaWarpSpecializedAdapterINS1H_15DefaultEpilogueISK_SL_SL_NS1G_6thread17LinearCombinationISK_Li1EffLNS1L_9ScaleType4KindE0ELNS_15FloatRoundStyleE2ESK_EENS1_15EpilogueDefaultEEEEEvvEEEEvNT_6ParamsE,"",@"SHT_CUDA_INFO"
	.sectionflags	@""
	.align	4


	//----- nvinfo : EIATTR_CUDA_API_VERSION
	.align		4
        /*0000*/ 	.byte	0x04, 0x37
        /*0002*/ 	.short	(.L_18 - .L_17)
.L_17:
        /*0004*/ 	.word	0x00000082


	//----- nvinfo : EIATTR_KPARAM_INFO
	.align		4
.L_18:
        /*0008*/ 	.byte	0x04, 0x17
        /*000a*/ 	.short	(.L_20 - .L_19)
.L_19:
        /*000c*/ 	.word	0x00000000
        /*0010*/ 	.short	0x0000
        /*0012*/ 	.short	0x0070
        /*0014*/ 	.byte	0x00, 0xf0, 0x01, 0x10


	//----- nvinfo : EIATTR_SPARSE_MMA_MASK
	.align		4
.L_20:
        /*0018*/ 	.byte	0x03, 0x50
        /*001a*/ 	.short	0x0000


	//----- nvinfo : EIATTR_MAXREG_COUNT
	.align		4
        /*001c*/ 	.byte	0x03, 0x1b
        /*001e*/ 	.short	0x00a8


	//----- nvinfo : EIATTR_NUM_BARRIERS
	.align		4
        /*0020*/ 	.byte	0x02, 0x4c
        /*0022*/ 	.byte	0x01
	.zero		1


	//----- nvinfo : EIATTR_MERCURY_ISA_VERSION
	.align		4
        /*0024*/ 	.byte	0x03, 0x5f
        /*0026*/ 	.short	0x0101


	//----- nvinfo : EIATTR_INT_WARP_WIDE_INSTR_OFFSETS
	.align		4
        /*0028*/ 	.byte	0x04, 0x31
        /*002a*/ 	.short	(.L_22 - .L_21)


	//   ....[0]....
.L_21:
        /*002c*/ 	.word	0x00000920


	//   ....[1]....
        /*0030*/ 	.word	0x00000960


	//   ....[2]....
        /*0034*/ 	.word	0x00000a90


	//   ....[3]....
        /*0038*/ 	.word	0x00000ac0


	//   ....[4]....
        /*003c*/ 	.word	0x00000ad0


	//   ....[5]....
        /*0040*/ 	.word	0x00000ae0


	//   ....[6]....
        /*0044*/ 	.word	0x00000b60


	//   ....[7]....
        /*0048*/ 	.word	0x00000bb0


	//----- nvinfo : EIATTR_COOP_GROUP_MASK_REGIDS
	.align		4
.L_22:
        /*004c*/ 	.byte	0x04, 0x29
        /*004e*/ 	.short	(.L_24 - .L_23)


	//   ....[0]....
.L_23:
        /*0050*/ 	.word	0xffffffff


	//   ....[1]....
        /*0054*/ 	.word	0xffffffff


	//   ....[2]....
        /*0058*/ 	.word	0xffffffff


	//   ....[3]....
        /*005c*/ 	.word	0xffffffff


	//   ....[4]....
        /*0060*/ 	.word	0xffffffff


	//   ....[5]....
        /*0064*/ 	.word	0xffffffff


	//   ....[6]....
        /*0068*/ 	.word	0xffffffff


	//----- nvinfo : EIATTR_COOP_GROUP_INSTR_OFFSETS
	.align		4
.L_24:
        /*006c*/ 	.byte	0x04, 0x28
        /*006e*/ 	.short	(.L_26 - .L_25)


	//   ....[0]....
.L_25:
        /*0070*/ 	.word	0x00000060


	//   ....[1]....
        /*0074*/ 	.word	0x00000070


	//   ....[2]....
        /*0078*/ 	.word	0x00000130


	//   ....[3]....
        /*007c*/ 	.word	0x00000720


	//   ....[4]....
        /*0080*/ 	.word	0x00000760


	//   ....[5]....
        /*0084*/ 	.word	0x000007e0


	//   ....[6]....
        /*0088*/ 	.word	0x00000d20


	//----- nvinfo : EIATTR_REG_RECONFIG
	.align		4
.L_26:
        /*008c*/ 	.byte	0x01, 0x54
	.zero		2


	//----- nvinfo : EIATTR_MBARRIER_INSTR_OFFSETS
	.align		4
        /*0090*/ 	.byte	0x04, 0x39
        /*0092*/ 	.short	(.L_28 - .L_27)


	//   ....[0]....
.L_27:
        /*0094*/ 	.word	0x00000260
        /*0098*/ 	.word	0x000000ff
        /*009c*/ 	.word	0x00000000
        /*00a0*/ 	.short	0x0100
        /*00a2*/ 	.byte	0x08
	.zero		1


	//   ....[1]....
        /*00a4*/ 	.word	0x00000270
        /*00a8*/ 	.word	0x000000ff
        /*00ac*/ 	.word	0x00000128
        /*00b0*/ 	.short	0x0100
        /*00b2*/ 	.byte	0x08
	.zero		1


	//   ....[2]....
        /*00b4*/ 	.word	0x00000280
        /*00b8*/ 	.word	0x000000ff
        /*00bc*/ 	.word	0x00000008
        /*00c0*/ 	.short	0x0100
        /*00c2*/ 	.byte	0x08
	.zero		1


	//   ....[3]....
        /*00c4*/ 	.word	0x00000290
        /*00c8*/ 	.word	0x000000ff
        /*00cc*/ 	.word	0x00000130
        /*00d0*/ 	.short	0x0100
        /*00d2*/ 	.byte	0x08
	.zero		1


	//   ....[4]....
        /*00d4*/ 	.word	0x000002a0
        /*00d8*/ 	.word	0x000000ff
        /*00dc*/ 	.word	0x00000010
        /*00e0*/ 	.short	0x0100
        /*00e2*/ 	.byte	0x08
	.zero		1


	//   ....[5]....
        /*00e4*/ 	.word	0x000002b0
        /*00e8*/ 	.word	0x000000ff
        /*00ec*/ 	.word	0x00000138
        /*00f0*/ 	.short	0x0100
        /*00f2*/ 	.byte	0x08
	.zero		1


	//   ....[6]....
        /*00f4*/ 	.word	0x000002c0
        /*00f8*/ 	.word	0x000000ff
        /*00fc*/ 	.word	0x00000018
        /*0100*/ 	.short	0x0100
        /*0102*/ 	.byte	0x08
	.zero		1


	//   ....[7]....
        /*0104*/ 	.word	0x000002d0
        /*0108*/ 	.word	0x000000ff
        /*010c*/ 	.word	0x00000140
        /*0110*/ 	.short	0x0100
        /*0112*/ 	.byte	0x08
	.zero		1


	//   ....[8]....
        /*0114*/ 	.word	0x000002e0
        /*0118*/ 	.word	0x000000ff
        /*011c*/ 	.word	0x00000020
        /*0120*/ 	.short	0x0100
        /*0122*/ 	.byte	0x08
	.zero		1


	//   ....[9]....
        /*0124*/ 	.word	0x000002f0
        /*0128*/ 	.word	0x000000ff
        /*012c*/ 	.word	0x00000148
        /*0130*/ 	.short	0x0100
        /*0132*/ 	.byte	0x08
	.zero		1


	//   ....[10]....
        /*0134*/ 	.word	0x00000300
        /*0138*/ 	.word	0x000000ff
        /*013c*/ 	.word	0x00000028
        /*0140*/ 	.short	0x0100
        /*0142*/ 	.byte	0x08
	.zero		1


	//   ....[11]....
        /*0144*/ 	.word	0x00000310
        /*0148*/ 	.word	0x000000ff
        /*014c*/ 	.word	0x00000150
        /*0150*/ 	.short	0x0100
        /*0152*/ 	.byte	0x08
	.zero		1


	//   ....[12]....
        /*0154*/ 	.word	0x00000320
        /*0158*/ 	.word	0x000000ff
        /*015c*/ 	.word	0x00000030
        /*0160*/ 	.short	0x0100
        /*0162*/ 	.byte	0x08
	.zero		1


	//   ....[13]....
        /*0164*/ 	.word	0x00000330
        /*0168*/ 	.word	0x000000ff
        /*016c*/ 	.word	0x00000158
        /*0170*/ 	.short	0x0100
        /*0172*/ 	.byte	0x08
	.zero		1


	//   ....[14]....
        /*0174*/ 	.word	0x00000340
        /*0178*/ 	.word	0x000000ff
        /*017c*/ 	.word	0x00000038
        /*0180*/ 	.short	0x0100
        /*0182*/ 	.byte	0x08
	.zero		1


	//   ....[15]....
        /*0184*/ 	.word	0x00000350
        /*0188*/ 	.word	0x000000ff
        /*018c*/ 	.word	0x00000160
        /*0190*/ 	.short	0x0100
        /*0192*/ 	.byte	0x08
	.zero		1


	//   ....[16]....
        /*0194*/ 	.word	0x00000360
        /*0198*/ 	.word	0x000000ff
        /*019c*/ 	.word	0x00000040
        /*01a0*/ 	.short	0x0100
        /*01a2*/ 	.byte	0x08
	.zero		1


	//   ....[17]....
        /*01a4*/ 	.word	0x00000370
        /*01a8*/ 	.word	0x000000ff
        /*01ac*/ 	.word	0x00000168
        /*01b0*/ 	.short	0x0100
        /*01b2*/ 	.byte	0x08
	.zero		1


	//   ....[18]....
        /*01b4*/ 	.word	0x00000380
        /*01b8*/ 	.word	0x000000ff
        /*01bc*/ 	.word	0x00000048
        /*01c0*/ 	.short	0x0100
        /*01c2*/ 	.byte	0x08
	.zero		1


	//   ....[19]....
        /*01c4*/ 	.word	0x00000390
        /*01c8*/ 	.word	0x000000ff
        /*01cc*/ 	.word	0x00000170
        /*01d0*/ 	.short	0x0100
        /*01d2*/ 	.byte	0x08
	.zero		1


	//   ....[20]....
        /*01d4*/ 	.word	0x000003a0
        /*01d8*/ 	.word	0x000000ff
        /*01dc*/ 	.word	0x00000050
        /*01e0*/ 	.short	0x0100
        /*01e2*/ 	.byte	0x08
	.zero		1


	//   ....[21]....
        /*01e4*/ 	.word	0x000003b0
        /*01e8*/ 	.word	0x000000ff
        /*01ec*/ 	.word	0x00000178
        /*01f0*/ 	.short	0x0100
        /*01f2*/ 	.byte	0x08
	.zero		1


	//   ....[22]....
        /*01f4*/ 	.word	0x000003c0
        /*01f8*/ 	.word	0x000000ff
        /*01fc*/ 	.word	0x00000058
        /*0200*/ 	.short	0x0100
        /*0202*/ 	.byte	0x08
	.zero		1


	//   ....[23]....
        /*0204*/ 	.word	0x000003d0
        /*0208*/ 	.word	0x000000ff
        /*020c*/ 	.word	0x00000180
        /*0210*/ 	.short	0x0100
        /*0212*/ 	.byte	0x08
	.zero		1


	//   ....[24]....
        /*0214*/ 	.word	0x000003e0
        /*0218*/ 	.word	0x000000ff
        /*021c*/ 	.word	0x00000060
        /*0220*/ 	.short	0x0100
        /*0222*/ 	.byte	0x08
	.zero		1


	//   ....[25]....
        /*0224*/ 	.word	0x000003f0
        /*0228*/ 	.word	0x000000ff
        /*022c*/ 	.word	0x00000188
        /*0230*/ 	.short	0x0100
        /*0232*/ 	.byte	0x08
	.zero		1


	//   ....[26]....
        /*0234*/ 	.word	0x00000400
        /*0238*/ 	.word	0x000000ff
        /*023c*/ 	.word	0x00000068
        /*0240*/ 	.short	0x0100
        /*0242*/ 	.byte	0x08
	.zero		1


	//   ....[27]....
        /*0244*/ 	.word	0x00000410
        /*0248*/ 	.word	0x000000ff
        /*024c*/ 	.word	0x00000190
        /*0250*/ 	.short	0x0100
        /*0252*/ 	.byte	0x08
	.zero		1


	//   ....[28]....
        /*0254*/ 	.word	0x00000420
        /*0258*/ 	.word	0x000000ff
        /*025c*/ 	.word	0x00000070
        /*0260*/ 	.short	0x0100
        /*0262*/ 	.byte	0x08
	.zero		1


	//   ....[29]....
        /*0264*/ 	.word	0x00000430
        /*0268*/ 	.word	0x000000ff
        /*026c*/ 	.word	0x00000198
        /*0270*/ 	.short	0x0100
        /*0272*/ 	.byte	0x08
	.zero		1


	//   ....[30]....
        /*0274*/ 	.word	0x00000440
        /*0278*/ 	.word	0x000000ff
        /*027c*/ 	.word	0x00000078
        /*0280*/ 	.short	0x0100
        /*0282*/ 	.byte	0x08
	.zero		1


	//   ....[31]....
        /*0284*/ 	.word	0x00000450
        /*0288*/ 	.word	0x000000ff
        /*028c*/ 	.word	0x000001a0
        /*0290*/ 	.short	0x0100
        /*0292*/ 	.byte	0x08
	.zero		1


	//   ....[32]....
        /*0294*/ 	.word	0x00000460
        /*0298*/ 	.word	0x000000ff
        /*029c*/ 	.word	0x00000080
        /*02a0*/ 	.short	0x0100
        /*02a2*/ 	.byte	0x08
	.zero		1


	//   ....[33]....
        /*02a4*/ 	.word	0x00000470
        /*02a8*/ 	.word	0x000000ff
        /*02ac*/ 	.word	0x000001a8
        /*02b0*/ 	.short	0x0100
        /*02b2*/ 	.byte	0x08
	.zero		1


	//   ....[34]....
        /*02b4*/ 	.word	0x00000480
        /*02b8*/ 	.word	0x000000ff
        /*02bc*/ 	.word	0x00000088
        /*02c0*/ 	.short	0x0100
        /*02c2*/ 	.byte	0x08
	.zero		1


	//   ....[35]....
        /*02c4*/ 	.word	0x00000490
        /*02c8*/ 	.word	0x000000ff
        /*02cc*/ 	.word	0x000001b0
        /*02d0*/ 	.short	0x0100
        /*02d2*/ 	.byte	0x08
	.zero		1


	//   ....[36]....
        /*02d4*/ 	.word	0x000004a0
        /*02d8*/ 	.word	0x000000ff
        /*02dc*/ 	.word	0x00000090
        /*02e0*/ 	.short	0x0100
        /*02e2*/ 	.byte	0x08
	.zero		1


	//   ....[37]....
        /*02e4*/ 	.word	0x000004b0
        /*02e8*/ 	.word	0x000000ff
        /*02ec*/ 	.word	0x000001b8
        /*02f0*/ 	.short	0x0100
        /*02f2*/ 	.byte	0x08
	.zero		1


	//   ....[38]....
        /*02f4*/ 	.word	0x000004c0
        /*02f8*/ 	.word	0x000000ff
        /*02fc*/ 	.word	0x00000098
        /*0300*/ 	.short	0x0100
        /*0302*/ 	.byte	0x08
	.zero		1


	//   ....[39]....
        /*0304*/ 	.word	0x000004d0
        /*0308*/ 	.word	0x000000ff
        /*030c*/ 	.word	0x000001c0
        /*0310*/ 	.short	0x0100
        /*0312*/ 	.byte	0x08
	.zero		1


	//   ....[40]....
        /*0314*/ 	.word	0x000004e0
        /*0318*/ 	.word	0x000000ff
        /*031c*/ 	.word	0x000000a0
        /*0320*/ 	.short	0x0100
        /*0322*/ 	.byte	0x08
	.zero		1


	//   ....[41]....
        /*0324*/ 	.word	0x000004f0
        /*0328*/ 	.word	0x000000ff
        /*032c*/ 	.word	0x000001c8
        /*0330*/ 	.short	0x0100
        /*0332*/ 	.byte	0x08
	.zero		1


	//   ....[42]....
        /*0334*/ 	.word	0x00000500
        /*0338*/ 	.word	0x000000ff
        /*033c*/ 	.word	0x000000a8
        /*0340*/ 	.short	0x0100
        /*0342*/ 	.byte	0x08
	.zero		1


	//   ....[43]....
        /*0344*/ 	.word	0x00000510
        /*0348*/ 	.word	0x000000ff
        /*034c*/ 	.word	0x000001d0
        /*0350*/ 	.short	0x0100
        /*0352*/ 	.byte	0x08
	.zero		1


	//   ....[44]....
        /*0354*/ 	.word	0x00000520
        /*0358*/ 	.word	0x000000ff
        /*035c*/ 	.word	0x000000b0
        /*0360*/ 	.short	0x0100
        /*0362*/ 	.byte	0x08
	.zero		1


	//   ....[45]....
        /*0364*/ 	.word	0x00000530
        /*0368*/ 	.word	0x000000ff
        /*036c*/ 	.word	0x000001d8
        /*0370*/ 	.short	0x0100
        /*0372*/ 	.byte	0x08
	.zero		1


	//   ....[46]....
        /*0374*/ 	.word	0x00000540
        /*0378*/ 	.word	0x000000ff
        /*037c*/ 	.word	0x000000b8
        /*0380*/ 	.short	0x0100
        /*0382*/ 	.byte	0x08
	.zero		1


	//   ....[47]....
        /*0384*/ 	.word	0x00000550
        /*0388*/ 	.word	0x000000ff
        /*038c*/ 	.word	0x000001e0
        /*0390*/ 	.short	0x0100
        /*0392*/ 	.byte	0x08
	.zero		1


	//   ....[48]....
        /*0394*/ 	.word	0x00000560
        /*0398*/ 	.word	0x000000ff
        /*039c*/ 	.word	0x000000c0
        /*03a0*/ 	.short	0x0100
        /*03a2*/ 	.byte	0x08
	.zero		1


	//   ....[49]....
        /*03a4*/ 	.word	0x00000570
        /*03a8*/ 	.word	0x000000ff
        /*03ac*/ 	.word	0x000001e8
        /*03b0*/ 	.short	0x0100
        /*03b2*/ 	.byte	0x08
	.zero		1


	//   ....[50]....
        /*03b4*/ 	.word	0x00000580
        /*03b8*/ 	.word	0x000000ff
        /*03bc*/ 	.word	0x000000c8
        /*03c0*/ 	.short	0x0100
        /*03c2*/ 	.byte	0x08
	.zero		1


	//   ....[51]....
        /*03c4*/ 	.word	0x00000590
        /*03c8*/ 	.word	0x000000ff
        /*03cc*/ 	.word	0x000001f0
        /*03d0*/ 	.short	0x0100
        /*03d2*/ 	.byte	0x08
	.zero		1


	//   ....[52]....
        /*03d4*/ 	.word	0x000005a0
        /*03d8*/ 	.word	0x000000ff
        /*03dc*/ 	.word	0x000000d0
        /*03e0*/ 	.short	0x0100
        /*03e2*/ 	.byte	0x08
	.zero		1


	//   ....[53]....
        /*03e4*/ 	.word	0x000005b0
        /*03e8*/ 	.word	0x000000ff
        /*03ec*/ 	.word	0x000001f8
        /*03f0*/ 	.short	0x0100
        /*03f2*/ 	.byte	0x08
	.zero		1


	//   ....[54]....
        /*03f4*/ 	.word	0x000005c0
        /*03f8*/ 	.word	0x000000ff
        /*03fc*/ 	.word	0x000000d8
        /*0400*/ 	.short	0x0100
        /*0402*/ 	.byte	0x08
	.zero		1


	//   ....[55]....
        /*0404*/ 	.word	0x000005d0
        /*0408*/ 	.word	0x000000ff
        /*040c*/ 	.word	0x00000200
        /*0410*/ 	.short	0x0100
        /*0412*/ 	.byte	0x08
	.zero		1


	//   ....[56]....
        /*0414*/ 	.word	0x000005e0
        /*0418*/ 	.word	0x000000ff
        /*041c*/ 	.word	0x000000e0
        /*0420*/ 	.short	0x0100
        /*0422*/ 	.byte	0x08
	.zero		1


	//   ....[57]....
        /*0424*/ 	.word	0x000005f0
        /*0428*/ 	.word	0x000000ff
        /*042c*/ 	.word	0x00000208
        /*0430*/ 	.short	0x0100
        /*0432*/ 	.byte	0x08
	.zero		1


	//   ....[58]....
        /*0434*/ 	.word	0x00000600
        /*0438*/ 	.word	0x000000ff
        /*043c*/ 	.word	0x000000e8
        /*0440*/ 	.short	0x0100
        /*0442*/ 	.byte	0x08
	.zero		1


	//   ....[59]....
        /*0444*/ 	.word	0x00000610
        /*0448*/ 	.word	0x000000ff
        /*044c*/ 	.word	0x00000210
        /*0450*/ 	.short	0x0100
        /*0452*/ 	.byte	0x08
	.zero		1


	//   ....[60]....
        /*0454*/ 	.word	0x00000620
        /*0458*/ 	.word	0x000000ff
        /*045c*/ 	.word	0x000000f0
        /*0460*/ 	.short	0x0100
        /*0462*/ 	.byte	0x08
	.zero		1


	//   ....[61]....
        /*0464*/ 	.word	0x00000630
        /*0468*/ 	.word	0x000000ff
        /*046c*/ 	.word	0x00000218
        /*0470*/ 	.short	0x0100
        /*0472*/ 	.byte	0x08
	.zero		1


	//   ....[62]....
        /*0474*/ 	.word	0x00000640
        /*0478*/ 	.word	0x000000ff
        /*047c*/ 	.word	0x000000f8
        /*0480*/ 	.short	0x0100
        /*0482*/ 	.byte	0x08
	.zero		1


	//   ....[63]....
        /*0484*/ 	.word	0x00000650
        /*0488*/ 	.word	0x000000ff
        /*048c*/ 	.word	0x00000220
        /*0490*/ 	.short	0x0100
        /*0492*/ 	.byte	0x08
	.zero		1


	//   ....[64]....
        /*0494*/ 	.word	0x00000660
        /*0498*/ 	.word	0x000000ff
        /*049c*/ 	.word	0x00000100
        /*04a0*/ 	.short	0x0100
        /*04a2*/ 	.byte	0x08
	.zero		1


	//   ....[65]....
        /*04a4*/ 	.word	0x00000670
        /*04a8*/ 	.word	0x000000ff
        /*04ac*/ 	.word	0x00000228
        /*04b0*/ 	.short	0x0100
        /*04b2*/ 	.byte	0x08
	.zero		1


	//   ....[66]....
        /*04b4*/ 	.word	0x00000680
        /*04b8*/ 	.word	0x000000ff
        /*04bc*/ 	.word	0x00000108
        /*04c0*/ 	.short	0x0100
        /*04c2*/ 	.byte	0x08
	.zero		1


	//   ....[67]....
        /*04c4*/ 	.word	0x00000690
        /*04c8*/ 	.word	0x000000ff
        /*04cc*/ 	.word	0x00000230
        /*04d0*/ 	.short	0x0100
        /*04d2*/ 	.byte	0x08
	.zero		1


	//   ....[68]....
        /*04d4*/ 	.word	0x000006a0
        /*04d8*/ 	.word	0x000000ff
        /*04dc*/ 	.word	0x00000110
        /*04e0*/ 	.short	0x0100
        /*04e2*/ 	.byte	0x08
	.zero		1


	//   ....[69]....
        /*04e4*/ 	.word	0x000006b0
        /*04e8*/ 	.word	0x000000ff
        /*04ec*/ 	.word	0x00000238
        /*04f0*/ 	.short	0x0100
        /*04f2*/ 	.byte	0x08
	.zero		1


	//   ....[70]....
        /*04f4*/ 	.word	0x000006c0
        /*04f8*/ 	.word	0x000000ff
        /*04fc*/ 	.word	0x00000118
        /*0500*/ 	.short	0x0100
        /*0502*/ 	.byte	0x08
	.zero		1


	//   ....[71]....
        /*0504*/ 	.word	0x000006d0
        /*0508*/ 	.word	0x000000ff
        /*050c*/ 	.word	0x00000240
        /*0510*/ 	.short	0x0100
        /*0512*/ 	.byte	0x08
	.zero		1


	//   ....[72]....
        /*0514*/ 	.word	0x000006e0
        /*0518*/ 	.word	0x000000ff
        /*051c*/ 	.word	0x00000120
        /*0520*/ 	.short	0x0100
        /*0522*/ 	.byte	0x08
	.zero		1


	//   ....[73]....
        /*0524*/ 	.word	0x000006f0
        /*0528*/ 	.word	0x000000ff
        /*052c*/ 	.word	0x00000248
        /*0530*/ 	.short	0x0100
        /*0532*/ 	.byte	0x08
	.zero		1


	//   ....[74]....
        /*0534*/ 	.word	0x00000be0
        /*0538*/ 	.word	0x000000ff
        /*053c*/ 	.word	0x00000280
        /*0540*/ 	.short	0x0100
        /*0542*/ 	.byte	0x08
	.zero		1


	//   ....[75]....
        /*0544*/ 	.word	0x00000c70
        /*0548*/ 	.word	0x000000ff
        /*054c*/ 	.word	0x00000288
        /*0550*/ 	.short	0x0100
        /*0552*/ 	.byte	0x08
	.zero		1


	//   ....[76]....
        /*0554*/ 	.word	0x00000ca0
        /*0558*/ 	.word	0x000000ff
        /*055c*/ 	.word	0x00000260
        /*0560*/ 	.short	0x0100
        /*0562*/ 	.byte	0x09
	.zero		1


	//   ....[77]....
        /*0564*/ 	.word	0x00000cb0
        /*0568*/ 	.word	0x000000ff
        /*056c*/ 	.word	0x00000268
        /*0570*/ 	.short	0x0100
        /*0572*/ 	.byte	0x09
	.zero		1


	//   ....[78]....
        /*0574*/ 	.word	0x00000cc0
        /*0578*/ 	.word	0x000000ff
        /*057c*/ 	.word	0x00000270
        /*0580*/ 	.short	0x0100
        /*0582*/ 	.byte	0x09
	.zero		1


	//   ....[79]....
        /*0584*/ 	.word	0x00000cd0
        /*0588*/ 	.word	0x000000ff
        /*058c*/ 	.word	0x00000278
        /*0590*/ 	.short	0x0100
        /*0592*/ 	.byte	0x09
	.zero		1


	//   ....[80]....
        /*0594*/ 	.word	0x00001a50
        /*0598*/ 	.word	0x000000ff
        /*059c*/ 	.word	0xfffffff8
        /*05a0*/ 	.short	0x010a
        /*05a2*/ 	.byte	0x0b
	.zero		1


	//   ....[81]....
        /*05a4*/ 	.word	0x00001f30
        /*05a8*/ 	.word	0x000000ff
        /*05ac*/ 	.word	0x00000000
        /*05b0*/ 	.short	0x010a
        /*05b2*/ 	.byte	0x06
	.zero		1


	//   ....[82]....
        /*05b4*/ 	.word	0x00001f70
        /*05b8*/ 	.word	0x000000ff
        /*05bc*/ 	.word	0x00000000
        /*05c0*/ 	.short	0x010a
        /*05c2*/ 	.byte	0x06
	.zero		1


	//   ....[83]....
        /*05c4*/ 	.word	0x00002820
        /*05c8*/ 	.word	0x000000ff
        /*05cc*/ 	.word	0x00000000
        /*05d0*/ 	.short	0x010a
        /*05d2*/ 	.byte	0x10
	.zero		1


	//   ....[84]....
        /*05d4*/ 	.word	0x00002860
        /*05d8*/ 	.word	0x000000ff
        /*05dc*/ 	.word	0x00000000
        /*05e0*/ 	.short	0x010a
        /*05e2*/ 	.byte	0x10
	.zero		1


	//   ....[85]....
        /*05e4*/ 	.word	0x00002e70
        /*05e8*/ 	.word	0x00000015
        /*05ec*/ 	.word	0x00000000
        /*05f0*/ 	.short	0x0101
        /*05f2*/ 	.byte	0x3f
	.zero		1


	//   ....[86]....
        /*05f4*/ 	.word	0x000033e0
        /*05f8*/ 	.word	0x00000013
        /*05fc*/ 	.word	0x00000000
        /*0600*/ 	.short	0x0101
        /*0602*/ 	.byte	0x16
	.zero		1


	//   ....[87]....
        /*0604*/ 	.word	0x00003510
        /*0608*/ 	.word	0x00000012
        /*060c*/ 	.word	0x00000000
        /*0610*/ 	.short	0x0101
        /*0612*/ 	.byte	0x3f
	.zero		1


	//   ....[88]....
        /*0614*/ 	.word	0x000035d0
        /*0618*/ 	.word	0x000000ff
        /*061c*/ 	.word	0x00000008
        /*0620*/ 	.short	0x010a
        /*0622*/ 	.byte	0x0b
	.zero		1


	//   ....[89]....
        /*0624*/ 	.word	0x00007e90
        /*0628*/ 	.word	0x00000004
        /*062c*/ 	.word	0x00000000
        /*0630*/ 	.short	0x0101
        /*0632*/ 	.byte	0x16
	.zero		1


	//   ....[90]....
        /*0634*/ 	.word	0x000087b0
        /*0638*/ 	.word	0x00000013
        /*063c*/ 	.word	0x00000128
        /*0640*/ 	.short	0x010a
        /*0642*/ 	.byte	0x3f
	.zero		1


	//   ....[91]....
        /*0644*/ 	.word	0x00008c20
        /*0648*/ 	.word	0x0000000a
        /*064c*/ 	.word	0x00000288
        /*0650*/ 	.short	0x0101
        /*0652*/ 	.byte	0x3f
	.zero		1


	//   ....[92]....
        /*0654*/ 	.word	0x000092c0
        /*0658*/ 	.word	0x00000005
        /*065c*/ 	.word	0x00000000
        /*0660*/ 	.short	0x010a
        /*0662*/ 	.byte	0x3f
	.zero		1


	//   ....[93]....
        /*0664*/ 	.word	0x00009340
        /*0668*/ 	.word	0x00000007
        /*066c*/ 	.word	0x00000000
        /*0670*/ 	.short	0x010a
        /*0672*/ 	.byte	0x3f
	.zero		1


	//   ....[94]....
        /*0674*/ 	.word	0x000093d0
        /*0678*/ 	.word	0x00000006
        /*067c*/ 	.word	0x00000000
        /*0680*/ 	.short	0x010a
        /*0682*/ 	.byte	0x3f
	.zero		1


	//   ....[95]....
        /*0684*/ 	.word	0x00009460
        /*0688*/ 	.word	0x00000009
        /*068c*/ 	.word	0x00000000
        /*0690*/ 	.short	0x010a
        /*0692*/ 	.byte	0x3f
	.zero		1


	//   ....[96]....
        /*0694*/ 	.word	0x000094f0
        /*0698*/ 	.word	0x00000006
        /*069c*/ 	.word	0x00000000
        /*06a0*/ 	.short	0x010a
        /*06a2*/ 	.byte	0x3f
	.zero		1


	//   ....[97]....
        /*06a4*/ 	.word	0x00009580
        /*06a8*/ 	.word	0x00000009
        /*06ac*/ 	.word	0x00000000
        /*06b0*/ 	.short	0x010a
        /*06b2*/ 	.byte	0x3f
	.zero		1


	//   ....[98]....
        /*06b4*/ 	.word	0x00009610
        /*06b8*/ 	.word	0x00000006
        /*06bc*/ 	.word	0x00000000
        /*06c0*/ 	.short	0x010a
        /*06c2*/ 	.byte	0x3f
	.zero		1


	//   ....[99]....
        /*06c4*/ 	.word	0x000096a0
        /*06c8*/ 	.word	0x00000009
        /*06cc*/ 	.word	0x00000000
        /*06d0*/ 	.short	0x010a
        /*06d2*/ 	.byte	0x3f
	.zero		1


	//   ....[100]....
        /*06d4*/ 	.word	0x00009730
        /*06d8*/ 	.word	0x00000006
        /*06dc*/ 	.word	0x00000000
        /*06e0*/ 	.short	0x010a
        /*06e2*/ 	.byte	0x3f
	.zero		1


	//   ....[101]....
        /*06e4*/ 	.word	0x000097c0
        /*06e8*/ 	.word	0x00000009
        /*06ec*/ 	.word	0x00000000
        /*06f0*/ 	.short	0x010a
        /*06f2*/ 	.byte	0x3f
	.zero		1


	//   ....[102]....
        /*06f4*/ 	.word	0x00009850
        /*06f8*/ 	.word	0x00000006
        /*06fc*/ 	.word	0x00000000
        /*0700*/ 	.short	0x010a
        /*0702*/ 	.byte	0x3f
	.zero		1


	//   ....[103]....
        /*0704*/ 	.word	0x000098e0
        /*0708*/ 	.word	0x00000009
        /*070c*/ 	.word	0x00000000
        /*0710*/ 	.short	0x010a
        /*0712*/ 	.byte	0x3f
	.zero		1


	//   ....[104]....
        /*0714*/ 	.word	0x00009970
        /*0718*/ 	.word	0x00000006
        /*071c*/ 	.word	0x00000000
        /*0720*/ 	.short	0x010a
        /*0722*/ 	.byte	0x3f
	.zero		1


	//   ....[105]....
        /*0724*/ 	.word	0x00009a00
        /*0728*/ 	.word	0x00000009
        /*072c*/ 	.word	0x00000000
        /*0730*/ 	.short	0x010a
        /*0732*/ 	.byte	0x3f
	.zero		1


	//   ....[106]....
        /*0734*/ 	.word	0x00009a90
        /*0738*/ 	.word	0x00000006
        /*073c*/ 	.word	0x00000000
        /*0740*/ 	.short	0x010a
        /*0742*/ 	.byte	0x3f
	.zero		1


	//   ....[107]....
        /*0744*/ 	.word	0x00009b20
        /*0748*/ 	.word	0x00000009
        /*074c*/ 	.word	0x00000000
        /*0750*/ 	.short	0x010a
        /*0752*/ 	.byte	0x3f
	.zero		1


	//   ....[108]....
        /*0754*/ 	.word	0x00009bb0
        /*0758*/ 	.word	0x00000006
        /*075c*/ 	.word	0x00000000
        /*0760*/ 	.short	0x010a
        /*0762*/ 	.byte	0x3f
	.zero		1


	//   ....[109]....
        /*0764*/ 	.word	0x00009c40
        /*0768*/ 	.word	0x00000009
        /*076c*/ 	.word	0x00000000
        /*0770*/ 	.short	0x010a
        /*0772*/ 	.byte	0x3f
	.zero		1


	//   ....[110]....
        /*0774*/ 	.word	0x00009cd0
        /*0778*/ 	.word	0x00000006
        /*077c*/ 	.word	0x00000000
        /*0780*/ 	.short	0x010a
        /*0782*/ 	.byte	0x3f
	.zero		1


	//   ....[111]....
        /*0784*/ 	.word	0x00009d60
        /*0788*/ 	.word	0x00000009
        /*078c*/ 	.word	0x00000000
        /*0790*/ 	.short	0x010a
        /*0792*/ 	.byte	0x3f
	.zero		1


	//   ....[112]....
        /*0794*/ 	.word	0x00009df0
        /*0798*/ 	.word	0x00000006
        /*079c*/ 	.word	0x00000000
        /*07a0*/ 	.short	0x010a
        /*07a2*/ 	.byte	0x3f
	.zero		1


	//   ....[113]....
        /*07a4*/ 	.word	0x00009e80
        /*07a8*/ 	.word	0x00000009
        /*07ac*/ 	.word	0x00000000
        /*07b0*/ 	.short	0x010a
        /*07b2*/ 	.byte	0x3f
	.zero		1


	//   ....[114]....
        /*07b4*/ 	.word	0x00009f10
        /*07b8*/ 	.word	0x00000006
        /*07bc*/ 	.word	0x00000000
        /*07c0*/ 	.short	0x010a
        /*07c2*/ 	.byte	0x3f
	.zero		1


	//   ....[115]....
        /*07c4*/ 	.word	0x00009fa0
        /*07c8*/ 	.word	0x00000009
        /*07cc*/ 	.word	0x00000000
        /*07d0*/ 	.short	0x010a
        /*07d2*/ 	.byte	0x3f
	.zero		1


	//   ....[116]....
        /*07d4*/ 	.word	0x0000a030
        /*07d8*/ 	.word	0x00000006
        /*07dc*/ 	.word	0x00000000
        /*07e0*/ 	.short	0x010a
        /*07e2*/ 	.byte	0x3f
	.zero		1


	//   ....[117]....
        /*07e4*/ 	.word	0x0000a0c0
        /*07e8*/ 	.word	0x00000009
        /*07ec*/ 	.word	0x00000000
        /*07f0*/ 	.short	0x010a
        /*07f2*/ 	.byte	0x3f
	.zero		1


	//   ....[118]....
        /*07f4*/ 	.word	0x0000a150
        /*07f8*/ 	.word	0x00000006
        /*07fc*/ 	.word	0x00000000
        /*0800*/ 	.short	0x010a
        /*0802*/ 	.byte	0x3f
	.zero		1


	//   ....[119]....
        /*0804*/ 	.word	0x0000a1e0
        /*0808*/ 	.word	0x00000009
        /*080c*/ 	.word	0x00000000
        /*0810*/ 	.short	0x010a
        /*0812*/ 	.byte	0x3f
	.zero		1


	//   ....[120]....
        /*0814*/ 	.word	0x0000a270
        /*0818*/ 	.word	0x00000006
        /*081c*/ 	.word	0x00000000
        /*0820*/ 	.short	0x010a
        /*0822*/ 	.byte	0x3f
	.zero		1


	//   ....[121]....
        /*0824*/ 	.word	0x0000a300
        /*0828*/ 	.word	0x00000009
        /*082c*/ 	.word	0x00000000
        /*0830*/ 	.short	0x010a
        /*0832*/ 	.byte	0x3f
	.zero		1


	//   ....[122]....
        /*0834*/ 	.word	0x0000a390
        /*0838*/ 	.word	0x00000006
        /*083c*/ 	.word	0x00000000
        /*0840*/ 	.short	0x010a
        /*0842*/ 	.byte	0x3f
	.zero		1


	//   ....[123]....
        /*0844*/ 	.word	0x0000a420
        /*0848*/ 	.word	0x00000009
        /*084c*/ 	.word	0x00000000
        /*0850*/ 	.short	0x010a
        /*0852*/ 	.byte	0x3f
	.zero		1


	//   ....[124]....
        /*0854*/ 	.word	0x0000a4b0
        /*0858*/ 	.word	0x00000006
        /*085c*/ 	.word	0x00000000
        /*0860*/ 	.short	0x010a
        /*0862*/ 	.byte	0x3f
	.zero		1


	//   ....[125]....
        /*0864*/ 	.word	0x0000a540
        /*0868*/ 	.word	0x00000009
        /*086c*/ 	.word	0x00000000
        /*0870*/ 	.short	0x010a
        /*0872*/ 	.byte	0x3f
	.zero		1


	//   ....[126]....
        /*0874*/ 	.word	0x0000a5d0
        /*0878*/ 	.word	0x00000008
        /*087c*/ 	.word	0x00000000
        /*0880*/ 	.short	0x010a
        /*0882*/ 	.byte	0x3f
	.zero		1


	//   ....[127]....
        /*0884*/ 	.word	0x0000a660
        /*0888*/ 	.word	0x0000000b
        /*088c*/ 	.word	0x00000000
        /*0890*/ 	.short	0x010a
        /*0892*/ 	.byte	0x3f
	.zero		1


	//   ....[128]....
        /*0894*/ 	.word	0x0000a6f0
        /*0898*/ 	.word	0x00000003
        /*089c*/ 	.word	0x00000000
        /*08a0*/ 	.short	0x010a
        /*08a2*/ 	.byte	0x3f
	.zero		1


	//   ....[129]....
        /*08a4*/ 	.word	0x0000a760
        /*08a8*/ 	.word	0x00000012
        /*08ac*/ 	.word	0xfffffff8
        /*08b0*/ 	.short	0x010a
        /*08b2*/ 	.byte	0x3f
	.zero		1


	//   ....[130]....
        /*08b4*/ 	.word	0x0000a7c0
        /*08b8*/ 	.word	0x00000012
        /*08bc*/ 	.word	0x00000000
        /*08c0*/ 	.short	0x010a
        /*08c2*/ 	.byte	0x3f
	.zero		1


	//   ....[131]....
        /*08c4*/ 	.word	0x0000a820
        /*08c8*/ 	.word	0x00000015
        /*08cc*/ 	.word	0x00000000
        /*08d0*/ 	.short	0x010a
        /*08d2*/ 	.byte	0x3f
	.zero		1


	//   ....[132]....
        /*08d4*/ 	.word	0x0000a880
        /*08d8*/ 	.word	0x00000013
        /*08dc*/ 	.word	0x00000008
        /*08e0*/ 	.short	0x010a
        /*08e2*/ 	.byte	0x3f
	.zero		1


	//   ....[133]....
        /*08e4*/ 	.word	0x0000a950
        /*08e8*/ 	.word	0x00000013
        /*08ec*/ 	.word	0x00000128
        /*08f0*/ 	.short	0x010a
        /*08f2*/ 	.byte	0x3f
	.zero		1


	//   ....[134]....
        /*08f4*/ 	.word	0x0000aa30
        /*08f8*/ 	.word	0x00000005
        /*08fc*/ 	.word	0x00000000
        /*0900*/ 	.short	0x010a
        /*0902*/ 	.byte	0x3f
	.zero		1


	//   ....[135]....
        /*0904*/ 	.word	0x0000aa80
        /*0908*/ 	.word	0x00000007
        /*090c*/ 	.word	0x00000000
        /*0910*/ 	.short	0x010a
        /*0912*/ 	.byte	0x3f
	.zero		1


	//   ....[136]....
        /*0914*/ 	.word	0x0000aad0
        /*0918*/ 	.word	0x00000006
        /*091c*/ 	.word	0x00000000
        /*0920*/ 	.short	0x010a
        /*0922*/ 	.byte	0x3f
	.zero		1


	//   ....[137]....
        /*0924*/ 	.word	0x0000ab20
        /*0928*/ 	.word	0x00000009
        /*092c*/ 	.word	0x00000000
        /*0930*/ 	.short	0x010a
        /*0932*/ 	.byte	0x3f
	.zero		1


	//   ....[138]....
        /*0934*/ 	.word	0x0000ab70
        /*0938*/ 	.word	0x00000006
        /*093c*/ 	.word	0x00000000
        /*0940*/ 	.short	0x010a
        /*0942*/ 	.byte	0x3f
	.zero		1


	//   ....[139]....
        /*0944*/ 	.word	0x0000abc0
        /*0948*/ 	.word	0x00000009
        /*094c*/ 	.word	0x00000000
        /*0950*/ 	.short	0x010a
        /*0952*/ 	.byte	0x3f
	.zero		1


	//   ....[140]....
        /*0954*/ 	.word	0x0000ac10
        /*0958*/ 	.word	0x00000006
        /*095c*/ 	.word	0x00000000
        /*0960*/ 	.short	0x010a
        /*0962*/ 	.byte	0x3f
	.zero		1


	//   ....[141]....
        /*0964*/ 	.word	0x0000ac60
        /*0968*/ 	.word	0x00000009
        /*096c*/ 	.word	0x00000000
        /*0970*/ 	.short	0x010a
        /*0972*/ 	.byte	0x3f
	.zero		1


	//   ....[142]....
        /*0974*/ 	.word	0x0000acb0
        /*0978*/ 	.word	0x00000006
        /*097c*/ 	.word	0x00000000
        /*0980*/ 	.short	0x010a
        /*0982*/ 	.byte	0x3f
	.zero		1


	//   ....[143]....
        /*0984*/ 	.word	0x0000ad00
        /*0988*/ 	.word	0x00000009
        /*098c*/ 	.word	0x00000000
        /*0990*/ 	.short	0x010a
        /*0992*/ 	.byte	0x3f
	.zero		1


	//   ....[144]....
        /*0994*/ 	.word	0x0000ad50
        /*0998*/ 	.word	0x00000006
        /*099c*/ 	.word	0x00000000
        /*09a0*/ 	.short	0x010a
        /*09a2*/ 	.byte	0x3f
	.zero		1


	//   ....[145]....
        /*09a4*/ 	.word	0x0000ada0
        /*09a8*/ 	.word	0x00000009
        /*09ac*/ 	.word	0x00000000
        /*09b0*/ 	.short	0x010a
        /*09b2*/ 	.byte	0x3f
	.zero		1


	//   ....[146]....
        /*09b4*/ 	.word	0x0000adf0
        /*09b8*/ 	.word	0x00000006
        /*09bc*/ 	.word	0x00000000
        /*09c0*/ 	.short	0x010a
        /*09c2*/ 	.byte	0x3f
	.zero		1


	//   ....[147]....
        /*09c4*/ 	.word	0x0000ae40
        /*09c8*/ 	.word	0x00000009
        /*09cc*/ 	.word	0x00000000
        /*09d0*/ 	.short	0x010a
        /*09d2*/ 	.byte	0x3f
	.zero		1


	//   ....[148]....
        /*09d4*/ 	.word	0x0000ae90
        /*09d8*/ 	.word	0x00000006
        /*09dc*/ 	.word	0x00000000
        /*09e0*/ 	.short	0x010a
        /*09e2*/ 	.byte	0x3f
	.zero		1


	//   ....[149]....
        /*09e4*/ 	.word	0x0000aee0
        /*09e8*/ 	.word	0x00000009
        /*09ec*/ 	.word	0x00000000
        /*09f0*/ 	.short	0x010a
        /*09f2*/ 	.byte	0x3f
	.zero		1


	//   ....[150]....
        /*09f4*/ 	.word	0x0000af30
        /*09f8*/ 	.word	0x00000006
        /*09fc*/ 	.word	0x00000000
        /*0a00*/ 	.short	0x010a
        /*0a02*/ 	.byte	0x3f
	.zero		1


	//   ....[151]....
        /*0a04*/ 	.word	0x0000af80
        /*0a08*/ 	.word	0x00000009
        /*0a0c*/ 	.word	0x00000000
        /*0a10*/ 	.short	0x010a
        /*0a12*/ 	.byte	0x3f
	.zero		1


	//   ....[152]....
        /*0a14*/ 	.word	0x0000afd0
        /*0a18*/ 	.word	0x00000006
        /*0a1c*/ 	.word	0x00000000
        /*0a20*/ 	.short	0x010a
        /*0a22*/ 	.byte	0x3f
	.zero		1


	//   ....[153]....
        /*0a24*/ 	.word	0x0000b020
        /*0a28*/ 	.word	0x00000009
        /*0a2c*/ 	.word	0x00000000
        /*0a30*/ 	.short	0x010a
        /*0a32*/ 	.byte	0x3f
	.zero		1


	//   ....[154]....
        /*0a34*/ 	.word	0x0000b070
        /*0a38*/ 	.word	0x00000006
        /*0a3c*/ 	.word	0x00000000
        /*0a40*/ 	.short	0x010a
        /*0a42*/ 	.byte	0x3f
	.zero		1


	//   ....[155]....
        /*0a44*/ 	.word	0x0000b0c0
        /*0a48*/ 	.word	0x00000009
        /*0a4c*/ 	.word	0x00000000
        /*0a50*/ 	.short	0x010a
        /*0a52*/ 	.byte	0x3f
	.zero		1


	//   ....[156]....
        /*0a54*/ 	.word	0x0000b110
        /*0a58*/ 	.word	0x00000006
        /*0a5c*/ 	.word	0x00000000
        /*0a60*/ 	.short	0x010a
        /*0a62*/ 	.byte	0x3f
	.zero		1


	//   ....[157]....
        /*0a64*/ 	.word	0x0000b160
        /*0a68*/ 	.word	0x00000009
        /*0a6c*/ 	.word	0x00000000
        /*0a70*/ 	.short	0x010a
        /*0a72*/ 	.byte	0x3f
	.zero		1


	//   ....[158]....
        /*0a74*/ 	.word	0x0000b1b0
        /*0a78*/ 	.word	0x00000006
        /*0a7c*/ 	.word	0x00000000
        /*0a80*/ 	.short	0x010a
        /*0a82*/ 	.byte	0x3f
	.zero		1


	//   ....[159]....
        /*0a84*/ 	.word	0x0000b200
        /*0a88*/ 	.word	0x00000009
        /*0a8c*/ 	.word	0x00000000
        /*0a90*/ 	.short	0x010a
        /*0a92*/ 	.byte	0x3f
	.zero		1


	//   ....[160]....
        /*0a94*/ 	.word	0x0000b250
        /*0a98*/ 	.word	0x00000006
        /*0a9c*/ 	.word	0x00000000
        /*0aa0*/ 	.short	0x010a
        /*0aa2*/ 	.byte	0x3f
	.zero		1


	//   ....[161]....
        /*0aa4*/ 	.word	0x0000b2a0
        /*0aa8*/ 	.word	0x00000009
        /*0aac*/ 	.word	0x00000000
        /*0ab0*/ 	.short	0x010a
        /*0ab2*/ 	.byte	0x3f
	.zero		1


	//   ....[162]....
        /*0ab4*/ 	.word	0x0000b2f0
        /*0ab8*/ 	.word	0x00000006
        /*0abc*/ 	.word	0x00000000
        /*0ac0*/ 	.short	0x010a
        /*0ac2*/ 	.byte	0x3f
	.zero		1


	//   ....[163]....
        /*0ac4*/ 	.word	0x0000b340
        /*0ac8*/ 	.word	0x00000009
        /*0acc*/ 	.word	0x00000000
        /*0ad0*/ 	.short	0x010a
        /*0ad2*/ 	.byte	0x3f
	.zero		1


	//   ....[164]....
        /*0ad4*/ 	.word	0x0000b390
        /*0ad8*/ 	.word	0x00000006
        /*0adc*/ 	.word	0x00000000
        /*0ae0*/ 	.short	0x010a
        /*0ae2*/ 	.byte	0x3f
	.zero		1


	//   ....[165]....
        /*0ae4*/ 	.word	0x0000b3e0
        /*0ae8*/ 	.word	0x00000009
        /*0aec*/ 	.word	0x00000000
        /*0af0*/ 	.short	0x010a
        /*0af2*/ 	.byte	0x3f
	.zero		1


	//   ....[166]....
        /*0af4*/ 	.word	0x0000b430
        /*0af8*/ 	.word	0x00000006
        /*0afc*/ 	.word	0x00000000
        /*0b00*/ 	.short	0x010a
        /*0b02*/ 	.byte	0x3f
	.zero		1


	//   ....[167]....
        /*0b04*/ 	.word	0x0000b480
        /*0b08*/ 	.word	0x00000009
        /*0b0c*/ 	.word	0x00000000
        /*0b10*/ 	.short	0x010a
        /*0b12*/ 	.byte	0x3f
	.zero		1


	//   ....[168]....
        /*0b14*/ 	.word	0x0000b4d0
        /*0b18*/ 	.word	0x00000008
        /*0b1c*/ 	.word	0x00000000
        /*0b20*/ 	.short	0x010a
        /*0b22*/ 	.byte	0x3f
	.zero		1


	//   ....[169]....
        /*0b24*/ 	.word	0x0000b520
        /*0b28*/ 	.word	0x0000000b
        /*0b2c*/ 	.word	0x00000000
        /*0b30*/ 	.short	0x010a
        /*0b32*/ 	.byte	0x3f
	.zero		1


	//----- nvinfo : EIATTR_NUM_MBARRIERS
	.align		4
.L_28:
        /*0b34*/ 	.byte	0x03, 0x38
        /*0b36*/ 	.short	0x0050


	//----- nvinfo : EIATTR_EXIT_INSTR_OFFSETS
	.align		4
        /*0b38*/ 	.byte	0x04, 0x1c
        /*0b3a*/ 	.short	(.L_30 - .L_29)


	//   ....[0]....
.L_29:
        /*0b3c*/ 	.word	0x00001790


	//   ....[1]....
        /*0b40*/ 	.word	0x000017f0


	//   ....[2]....
        /*0b44*/ 	.word	0x000084a0


	//   ....[3]....
        /*0b48*/ 	.word	0x000084d0


	//   ....[4]....
        /*0b4c*/ 	.word	0x0000a740


	//----- nvinfo : EIATTR_MAX_THREADS
	.align		4
.L_30:
        /*0b50*/ 	.byte	0x04, 0x05
        /*0b52*/ 	.short	(.L_32 - .L_31)
.L_31:
        /*0b54*/ 	.word	0x00000180
        /*0b58*/ 	.word	0x00000001
        /*0b5c*/ 	.word	0x00000001


	//----- nvinfo : EIATTR_CRS_STACK_SIZE
	.align		4
.L_32:
        /*0b60*/ 	.byte	0x04, 0x1e
        /*0b62*/ 	.short	(.L_34 - .L_33)
.L_33:
        /*0b64*/ 	.word	0x00000000


	//----- nvinfo : EIATTR_CBANK_PARAM_SIZE
	.align		4
.L_34:
        /*0b68*/ 	.byte	0x03, 0x19
        /*0b6a*/ 	.short	0x0470


	//----- nvinfo : EIATTR_PARAM_CBANK
	.align		4
        /*0b6c*/ 	.byte	0x04, 0x0a
        /*0b6e*/ 	.short	(.L_36 - .L_35)
	.align		4
.L_35:
        /*0b70*/ 	.word	index@(.nv.constant0._ZN7cutlass13device_kernelINS_4gemm6kernel13GemmUniversalIN4cute5tupleIJiiiiEEENS1_10collective13CollectiveMmaINS1_37MainloopSm90TmaGmmaWarpSpecializedFP8ILi37ENS5_IJNS4_1CILi1EEENSA_ILi4EEESB_EEENS1_32KernelTmaWarpSpecializedPingpongEEENS5_IJNSA_ILi64EEENSA_ILi128EEENSA_ILi32EEEEEENS_12float_e4m3_tENS5_IJlSB_lEEESK_SL_NS4_8TiledMMAINS4_8MMA_AtomIJNS4_4SM904GMMA31MMA_64x128x32_F32E4M3E4M3_SS_TNILNSP_7ScaleInE1ELSR_1EEEEEENS4_6LayoutINS5_IJSB_SB_SB_EEENS5_IJNSA_ILi0EEESW_SW_EEEEENS5_IJNS4_10UnderscoreESZ_SZ_EEEEENS4_23SM90_TMA_LOAD_MULTICASTENS4_14ComposedLayoutINS4_7SwizzleILi1ELi4ELi3EEENS4_18smem_ptr_flag_bitsILi8EEENSU_INS5_IJNSA_ILi8EEESI_EEENS5_IJSI_SB_EEEEEEEvNS4_8identityENS4_13SM90_TMA_LOADES1C_vS1D_EENS_8epilogue10collective6detail29Sm90TmaWarpSpecializedAdapterINS1H_15DefaultEpilogueISK_SL_SL_NS1G_6thread17LinearCombinationISK_Li1EffLNS1L_9ScaleType4KindE0ELNS_15FloatRoundStyleE2ESK_EENS1_15EpilogueDefaultEEEEEvvEEEEvNT_6ParamsE)
        /*0b74*/ 	.short	0x0210
        /*0b76*/ 	.short	0x0470


	//----- nvinfo : EIATTR_SW_WAR
	.align		4
.L_36:
        /*0b78*/ 	.byte	0x04, 0x36
        /*0b7a*/ 	.short	(.L_38 - .L_37)
.L_37:
        /*0b7c*/ 	.word	0x00000008
.L_38:


//--------------------- .nv.callgraph             --------------------------
	.section	.nv.callgraph,"",@"SHT_CUDA_CALLGRAPH"
	.align	4
	.sectionentsize	8
	.align		4
        /*0000*/ 	.word	0x00000000
	.align		4
        /*0004*/ 	.word	0xffffffff
	.align		4
        /*0008*/ 	.word	0x00000000
	.align		4
        /*000c*/ 	.word	0xfffffffe
	.align		4
        /*0010*/ 	.word	0x00000000
	.align		4
        /*0014*/ 	.word	0xfffffffd
	.align		4
        /*0018*/ 	.word	0x00000000
	.align		4
        /*001c*/ 	.word	0xfffffffc


//--------------------- .nv.constant4             --------------------------
	.section	.nv.constant4,"a",@progbits
	.align	8
	.align		8
.nv.constant4:
        /*0000*/ 	.dword	_ZN40_INTERNAL_37bae5ba_4_k_cu_dfecaa3c_243364cuda3std3__45__cpo5beginE
	.align		8
        /*0008*/ 	.dword	_ZN40_INTERNAL_37bae5ba_4_k_cu_dfecaa3c_243364cuda3std3__45__cpo3endE
	.align		8
        /*0010*/ 	.dword	_ZN40_INTERNAL_37bae5ba_4_k_cu_dfecaa3c_243364cuda3std3__45__cpo6cbeginE
	.align		8
        /*0018*/ 	.dword	_ZN40_INTERNAL_37bae5ba_4_k_cu_dfecaa3c_243364cuda3std3__45__cpo4cendE
	.align		8
        /*0020*/ 	.dword	_ZN40_INTERNAL_37bae5ba_4_k_cu_dfecaa3c_243364cuda3std3__442_GLOBAL__N__37bae5ba_4_k_cu_dfecaa3c_243366ignoreE
	.align		8
        /*0028*/ 	.dword	_ZN40_INTERNAL_37bae5ba_4_k_cu_dfecaa3c_243364cuda3std3__419piecewise_constructE
	.align		8
        /*0030*/ 	.dword	_ZN40_INTERNAL_37bae5ba_4_k_cu_dfecaa3c_243364cuda3std3__48in_placeE
	.align		8
        /*0038*/ 	.dword	_ZN40_INTERNAL_37bae5ba_4_k_cu_dfecaa3c_243364cuda3std6ranges3__45__cpo4swapE
	.align		8
        /*0040*/ 	.dword	_ZN40_INTERNAL_37bae5ba_4_k_cu_dfecaa3c_243364cuda3std6ranges3__45__cpo9iter_moveE
	.align		8
        /*0048*/ 	.dword	_ZN40_INTERNAL_37bae5ba_4_k_cu_dfecaa3c_243364cute7productE
	.align		8
        /*0050*/ 	.dword	_ZN40_INTERNAL_37bae5ba_4_k_cu_dfecaa3c_243364cute1_E


//--------------------- .text._ZN7cutlass13device_kernelINS_4gemm6kernel13GemmUniversalIN4cute5tupleIJiiiiEEENS1_10collective13CollectiveMmaINS1_37MainloopSm90TmaGmmaWarpSpecializedFP8ILi37ENS5_IJNS4_1CILi1EEENSA_ILi4EEESB_EEENS1_32KernelTmaWarpSpecializedPingpongEEENS5_IJNSA_ILi64EEENSA_ILi128EEENSA_ILi32EEEEEENS_12float_e4m3_tENS5_IJlSB_lEEESK_SL_NS4_8TiledMMAINS4_8MMA_AtomIJNS4_4SM904GMMA31MMA_64x128x32_F32E4M3E4M3_SS_TNILNSP_7ScaleInE1ELSR_1EEEEEENS4_6LayoutINS5_IJSB_SB_SB_EEENS5_IJNSA_ILi0EEESW_SW_EEEEENS5_IJNS4_10UnderscoreESZ_SZ_EEEEENS4_23SM90_TMA_LOAD_MULTICASTENS4_14ComposedLayoutINS4_7SwizzleILi1ELi4ELi3EEENS4_18smem_ptr_flag_bitsILi8EEENSU_INS5_IJNSA_ILi8EEESI_EEENS5_IJSI_SB_EEEEEEEvNS4_8identityENS4_13SM90_TMA_LOADES1C_vS1D_EENS_8epilogue10collective6detail29Sm90TmaWarpSpecializedAdapterINS1H_15DefaultEpilogueISK_SL_SL_NS1G_6thread17LinearCombinationISK_Li1EffLNS1L_9ScaleType4KindE0ELNS_15FloatRoundStyleE2ESK_EENS1_15EpilogueDefaultEEEEEvvEEEEvNT_6ParamsE --------------------------
	.section	.text._ZN7cutlass13device_kernelINS_4gemm6kernel13GemmUniversalIN4cute5tupleIJiiiiEEENS1_10collective13CollectiveMmaINS1_37MainloopSm90TmaGmmaWarpSpecializedFP8ILi37ENS5_IJNS4_1CILi1EEENSA_ILi4EEESB_EEENS1_32KernelTmaWarpSpecializedPingpongEEENS5_IJNSA_ILi64EEENSA_ILi128EEENSA_ILi32EEEEEENS_12float_e4m3_tENS5_IJlSB_lEEESK_SL_NS4_8TiledMMAINS4_8MMA_AtomIJNS4_4SM904GMMA31MMA_64x128x32_F32E4M3E4M3_SS_TNILNSP_7ScaleInE1ELSR_1EEEEEENS4_6LayoutINS5_IJSB_SB_SB_EEENS5_IJNSA_ILi0EEESW_SW_EEEEENS5_IJNS4_10UnderscoreESZ_SZ_EEEEENS4_23SM90_TMA_LOAD_MULTICASTENS4_14ComposedLayoutINS4_7SwizzleILi1ELi4ELi3EEENS4_18smem_ptr_flag_bitsILi8EEENSU_INS5_IJNSA_ILi8EEESI_EEENS5_IJSI_SB_EEEEEEEvNS4_8identityENS4_13SM90_TMA_LOADES1C_vS1D_EENS_8epilogue10collective6detail29Sm90TmaWarpSpecializedAdapterINS1H_15DefaultEpilogueISK_SL_SL_NS1G_6thread17LinearCombinationISK_Li1EffLNS1L_9ScaleType4KindE0ELNS_15FloatRoundStyleE2ESK_EENS1_15EpilogueDefaultEEEEEvvEEEEvNT_6ParamsE,"ax",@progbits
	.align	128
.text._ZN7cutlass13device_kernelINS_4gemm6kernel13GemmUniversalIN4cute5tupleIJiiiiEEENS1_10collective13CollectiveMmaINS1_37MainloopSm90TmaGmmaWarpSpecializedFP8ILi37ENS5_IJNS4_1CILi1EEENSA_ILi4EEESB_EEENS1_32KernelTmaWarpSpecializedPingpongEEENS5_IJNSA_ILi64EEENSA_ILi128EEENSA_ILi32EEEEEENS_12float_e4m3_tENS5_IJlSB_lEEESK_SL_NS4_8TiledMMAINS4_8MMA_AtomIJNS4_4SM904GMMA31MMA_64x128x32_F32E4M3E4M3_SS_TNILNSP_7ScaleInE1ELSR_1EEEEEENS4_6LayoutINS5_IJSB_SB_SB_EEENS5_IJNSA_ILi0EEESW_SW_EEEEENS5_IJNS4_10UnderscoreESZ_SZ_EEEEENS4_23SM90_TMA_LOAD_MULTICASTENS4_14ComposedLayoutINS4_7SwizzleILi1ELi4ELi3EEENS4_18smem_ptr_flag_bitsILi8EEENSU_INS5_IJNSA_ILi8EEESI_EEENS5_IJSI_SB_EEEEEEEvNS4_8identityENS4_13SM90_TMA_LOADES1C_vS1D_EENS_8epilogue10collective6detail29Sm90TmaWarpSpecializedAdapterINS1H_15DefaultEpilogueISK_SL_SL_NS1G_6thread17LinearCombinationISK_Li1EffLNS1L_9ScaleType4KindE0ELNS_15FloatRoundStyleE2ESK_EENS1_15EpilogueDefaultEEEEEvvEEEEvNT_6ParamsE:
        .type           _ZN7cutlass13device_kernelINS_4gemm6kernel13GemmUniversalIN4cute5tupleIJiiiiEEENS1_10collective13CollectiveMmaINS1_37MainloopSm90TmaGmmaWarpSpecializedFP8ILi37ENS5_IJNS4_1CILi1EEENSA_ILi4EEESB_EEENS1_32KernelTmaWarpSpecializedPingpongEEENS5_IJNSA_ILi64EEENSA_ILi128EEENSA_ILi32EEEEEENS_12float_e4m3_tENS5_IJlSB_lEEESK_SL_NS4_8TiledMMAINS4_8MMA_AtomIJNS4_4SM904GMMA31MMA_64x128x32_F32E4M3E4M3_SS_TNILNSP_7ScaleInE1ELSR_1EEEEEENS4_6LayoutINS5_IJSB_SB_SB_EEENS5_IJNSA_ILi0EEESW_SW_EEEEENS5_IJNS4_10UnderscoreESZ_SZ_EEEEENS4_23SM90_TMA_LOAD_MULTICASTENS4_14ComposedLayoutINS4_7SwizzleILi1ELi4ELi3EEENS4_18smem_ptr_flag_bitsILi8EEENSU_INS5_IJNSA_ILi8EEESI_EEENS5_IJSI_SB_EEEEEEEvNS4_8identityENS4_13SM90_TMA_LOADES1C_vS1D_EENS_8epilogue10collective6detail29Sm90TmaWarpSpecializedAdapterINS1H_15DefaultEpilogueISK_SL_SL_NS1G_6thread17LinearCombinationISK_Li1EffLNS1L_9ScaleType4KindE0ELNS_15FloatRoundStyleE2ESK_EENS1_15EpilogueDefaultEEEEEvvEEEEvNT_6ParamsE,@function
        .size           _ZN7cutlass13device_kernelINS_4gemm6kernel13GemmUniversalIN4cute5tupleIJiiiiEEENS1_10collective13CollectiveMmaINS1_37MainloopSm90TmaGmmaWarpSpecializedFP8ILi37ENS5_IJNS4_1CILi1EEENSA_ILi4EEESB_EEENS1_32KernelTmaWarpSpecializedPingpongEEENS5_IJNSA_ILi64EEENSA_ILi128EEENSA_ILi32EEEEEENS_12float_e4m3_tENS5_IJlSB_lEEESK_SL_NS4_8TiledMMAINS4_8MMA_AtomIJNS4_4SM904GMMA31MMA_64x128x32_F32E4M3E4M3_SS_TNILNSP_7ScaleInE1ELSR_1EEEEEENS4_6LayoutINS5_IJSB_SB_SB_EEENS5_IJNSA_ILi0EEESW_SW_EEEEENS5_IJNS4_10UnderscoreESZ_SZ_EEEEENS4_23SM90_TMA_LOAD_MULTICASTENS4_14ComposedLayoutINS4_7SwizzleILi1ELi4ELi3EEENS4_18smem_ptr_flag_bitsILi8EEENSU_INS5_IJNSA_ILi8EEESI_EEENS5_IJSI_SB_EEEEEEEvNS4_8identityENS4_13SM90_TMA_LOADES1C_vS1D_EENS_8epilogue10collective6detail29Sm90TmaWarpSpecializedAdapterINS1H_15DefaultEpilogueISK_SL_SL_NS1G_6thread17LinearCombinationISK_Li1EffLNS1L_9ScaleType4KindE0ELNS_15FloatRoundStyleE2ESK_EENS1_15EpilogueDefaultEEEEEvvEEEEvNT_6ParamsE,(.L_x_277 - _ZN7cutlass13device_kernelINS_4gemm6kernel13GemmUniversalIN4cute5tupleIJiiiiEEENS1_10collective13CollectiveMmaINS1_37MainloopSm90TmaGmmaWarpSpecializedFP8ILi37ENS5_IJNS4_1CILi1EEENSA_ILi4EEESB_EEENS1_32KernelTmaWarpSpecializedPingpongEEENS5_IJNSA_ILi64EEENSA_ILi128EEENSA_ILi32EEEEEENS_12float_e4m3_tENS5_IJlSB_lEEESK_SL_NS4_8TiledMMAINS4_8MMA_AtomIJNS4_4SM904GMMA31MMA_64x128x32_F32E4M3E4M3_SS_TNILNSP_7ScaleInE1ELSR_1EEEEEENS4_6LayoutINS5_IJSB_SB_SB_EEENS5_IJNSA_ILi0EEESW_SW_EEEEENS5_IJNS4_10UnderscoreESZ_SZ_EEEEENS4_23SM90_TMA_LOAD_MULTICASTENS4_14ComposedLayoutINS4_7SwizzleILi1ELi4ELi3EEENS4_18smem_ptr_flag_bitsILi8EEENSU_INS5_IJNSA_ILi8EEESI_EEENS5_IJSI_SB_EEEEEEEvNS4_8identityENS4_13SM90_TMA_LOADES1C_vS1D_EENS_8epilogue10collective6detail29Sm90TmaWarpSpecializedAdapterINS1H_15DefaultEpilogueISK_SL_SL_NS1G_6thread17LinearCombinationISK_Li1EffLNS1L_9ScaleType4KindE0ELNS_15FloatRoundStyleE2ESK_EENS1_15EpilogueDefaultEEEEEvvEEEEvNT_6ParamsE)
        .other          _ZN7cutlass13device_kernelINS_4gemm6kernel13GemmUniversalIN4cute5tupleIJiiiiEEENS1_10collective13CollectiveMmaINS1_37MainloopSm90TmaGmmaWarpSpecializedFP8ILi37ENS5_IJNS4_1CILi1EEENSA_ILi4EEESB_EEENS1_32KernelTmaWarpSpecializedPingpongEEENS5_IJNSA_ILi64EEENSA_ILi128EEENSA_ILi32EEEEEENS_12float_e4m3_tENS5_IJlSB_lEEESK_SL_NS4_8TiledMMAINS4_8MMA_AtomIJNS4_4SM904GMMA31MMA_64x128x32_F32E4M3E4M3_SS_TNILNSP_7ScaleInE1ELSR_1EEEEEENS4_6LayoutINS5_IJSB_SB_SB_EEENS5_IJNSA_ILi0EEESW_SW_EEEEENS5_IJNS4_10UnderscoreESZ_SZ_EEEEENS4_23SM90_TMA_LOAD_MULTICASTENS4_14ComposedLayoutINS4_7SwizzleILi1ELi4ELi3EEENS4_18smem_ptr_flag_bitsILi8EEENSU_INS5_IJNSA_ILi8EEESI_EEENS5_IJSI_SB_EEEEEEEvNS4_8identityENS4_13SM90_TMA_LOADES1C_vS1D_EENS_8epilogue10collective6detail29Sm90TmaWarpSpecializedAdapterINS1H_15DefaultEpilogueISK_SL_SL_NS1G_6thread17LinearCombinationISK_Li1EffLNS1L_9ScaleType4KindE0ELNS_15FloatRoundStyleE2ESK_EENS1_15EpilogueDefaultEEEEEvvEEEEvNT_6ParamsE,@"STO_CUDA_ENTRY STV_DEFAULT"
_ZN7cutlass13device_kernelINS_4gemm6kernel13GemmUniversalIN4cute5tupleIJiiiiEEENS1_10collective13CollectiveMmaINS1_37MainloopSm90TmaGmmaWarpSpecializedFP8ILi37ENS5_IJNS4_1CILi1EEENSA_ILi4EEESB_EEENS1_32KernelTmaWarpSpecializedPingpongEEENS5_IJNSA_ILi64EEENSA_ILi128EEENSA_ILi32EEEEEENS_12float_e4m3_tENS5_IJlSB_lEEESK_SL_NS4_8TiledMMAINS4_8MMA_AtomIJNS4_4SM904GMMA31MMA_64x128x32_F32E4M3E4M3_SS_TNILNSP_7ScaleInE1ELSR_1EEEEEENS4_6LayoutINS5_IJSB_SB_SB_EEENS5_IJNSA_ILi0EEESW_SW_EEEEENS5_IJNS4_10UnderscoreESZ_SZ_EEEEENS4_23SM90_TMA_LOAD_MULTICASTENS4_14ComposedLayoutINS4_7SwizzleILi1ELi4ELi3EEENS4_18smem_ptr_flag_bitsILi8EEENSU_INS5_IJNSA_ILi8EEESI_EEENS5_IJSI_SB_EEEEEEEvNS4_8identityENS4_13SM90_TMA_LOADES1C_vS1D_EENS_8epilogue10collective6detail29Sm90TmaWarpSpecializedAdapterINS1H_15DefaultEpilogueISK_SL_SL_NS1G_6thread17LinearCombinationISK_Li1EffLNS1L_9ScaleType4KindE0ELNS_15FloatRoundStyleE2ESK_EENS1_15EpilogueDefaultEEEEEvvEEEEvNT_6ParamsE:
[----:B------:R-:W-:Y:S01]  /*0000*/  LDC R1, c[0x0][0x28] ;  /* 0x00000a00ff017b82 */ /* 0x000fe20000000800 */
[----:B------:R-:W0:Y:S01]  /*0010*/  S2R R15, SR_TID.X ;  /* 0x00000000000f7919 */ /* 0x000e220000002100 */
[----:B------:R-:W-:Y:S01]  /*0020*/  ELECT P0, URZ, PT ;  /* 0x00000000003f782f */ /* 0x000fe20003800000 */
[----:B------:R-:W-:Y:S01]  /*0030*/  BSSY B0, `(.L_x_0) ;  /* 0x000000f000007945 */ /* 0x000fe20003800000 */
[--C-:B0-----:R-:W-:Y:S02]  /*0040*/  SHF.R.U32.HI R0, RZ, 0x5, R15.reuse ;  /* 0x00000005ff007819 */ /* 0x101fe4000001160f */
[----:B------:R-:W-:-:S03]  /*0050*/  SHF.R.U32.HI R5, RZ, 0x7, R15 ;  /* 0x00000007ff057819 */ /* 0x000fc6000001160f */
[----:B------:R-:W0:Y:S04]  /*0060*/  SHFL.IDX PT, R2, R0, RZ, 0x1f ;  /* 0x00001fff00027589 */ /* 0x000e2800000e0000 */
[----:B------:R1:W2:Y:S01]  /*0070*/  SHFL.IDX PT, R6, R5, RZ, 0x1f ;  /* 0x00001fff05067589 */ /* 0x0002a200000e0000 */
[----:B0-----:R-:W-:-:S13]  /*0080*/  ISETP.NE.OR P0, PT, R2, RZ, !P0 ;  /* 0x000000ff0200720c */ /* 0x001fda0004705670 */
[----:B-12---:R-:W-:Y:S05]  /*0090*/  @P0 BRA `(.L_x_1) ;  /* 0x0000000000200947 */ /* 0x006fea0003800000 */
[----:B------:R-:W-:Y:S02]  /*00a0*/  ULDC.64 UR4, c[0x0][0x198] ;  /* 0x0000660000047ab9 */ /* 0x000fe40000000a00 */
[----:B------:R-:W-:Y:S02]  /*00b0*/  UIADD3 UR6, UP0, UR4, 0xf0, URZ ;  /* 0x000000f004067890 */ /* 0x000fe4000ff1e03f */
[----:B------:R-:W-:Y:S02]  /*00c0*/  UIADD3 UR4, UP1, UR4, 0x1f0, URZ ;  /* 0x000001f004047890 */ /* 0x000fe4000ff3e03f */
[----:B------:R-:W-:Y:S02]  /*00d0*/  UIADD3.X UR7, URZ, UR5, URZ, UP0, !UPT ;  /* 0x000000053f077290 */ /* 0x000fe400087fe43f */
[----:B------:R-:W-:-:S07]  /*00e0*/  UIADD3.X UR5, URZ, UR5, URZ, UP1, !UPT ;  /* 0x000000053f057290 */ /* 0x000fce0008ffe43f */
[----:B------:R0:W-:Y:S02]  /*00f0*/  UTMACCTL.PF [UR6] ;  /* 0x00000000060079b9 */ /* 0x0001e40008040000 */
[----:B------:R0:W-:Y:S02]  /*0100*/  UTMACCTL.PF [UR4] ;  /* 0x00000000040079b9 */ /* 0x0001e40008040000 */
[----:B0-----:R-:W-:Y:S01]  /*0110*/  NOP ;  /* 0x0000000000007918 */ /* 0x001fe20000000000 */
.L_x_1:
[----:B------:R-:W-:Y:S05]  /*0120*/  BSYNC B0 ;  /* 0x0000000000007941 */ /* 0x000fea0003800000 */
.L_x_0:
[----:B------:R-:W0:Y:S01]  /*0130*/  SHFL.IDX PT, R7, R0, RZ, 0x1f ;  /* 0x00001fff00077589 */ /* 0x000e2200000e0000 */
[----:B------:R-:W-:Y:S02]  /*0140*/  SHF.R.S32.HI R4, RZ, 0x1f, R15 ;  /* 0x0000001fff047819 */ /* 0x000fe4000001140f */
[----:B0-----:R-:W-:-:S13]  /*0150*/  ISETP.NE.AND P0, PT, R7, RZ, PT ;  /* 0x000000ff0700720c */ /* 0x001fda0003f05270 */
[----:B------:R-:W-:Y:S05]  /*0160*/  @P0 BRA `(.L_x_2) ;  /* 0x00000004006c0947 */ /* 0x000fea0003800000 */
[----:B------:R-:W-:Y:S01]  /*0170*/  ELECT P0, URZ, PT ;  /* 0x00000000003f782f */ /* 0x000fe20003800000 */
[----:B------:R-:W-:-:S12]  /*0180*/  BSSY B0, `(.L_x_2) ;  /* 0x0000059000007945 */ /* 0x000fd80003800000 */
[----:B------:R-:W-:Y:S05]  /*0190*/  @!P0 BRA `(.L_x_3) ;  /* 0x00000004005c8947 */ /* 0x000fea0003800000 */
[----:B------:R-:W0:Y:S01]  /*01a0*/  S2UR UR8, SR_CgaCtaId ;  /* 0x00000000000879c3 */ /* 0x000e220000008800 */
[----:B------:R-:W-:Y:S01]  /*01b0*/  UMOV UR4, 0x400 ;  /* 0x0000040000047882 */ /* 0x000fe20000000000 */
[----:B------:R-:W-:Y:S01]  /*01c0*/  UMOV UR5, 0x1 ;  /* 0x0000000100057882 */ /* 0x000fe20000000000 */
[----:B------:R-:W-:Y:S02]  /*01d0*/  UMOV UR6, 0x4 ;  /* 0x0000000400067882 */ /* 0x000fe40000000000 */
[----:B------:R-:W-:-:S04]  /*01e0*/  UIADD3 UR6, -UR6, 0x100000, URZ ;  /* 0x0010000006067890 */ /* 0x000fc8000fffe13f */
[----:B------:R-:W-:Y:S02]  /*01f0*/  USHF.L.U32 UR7, UR6, 0xb, URZ ;  /* 0x0000000b06077899 */ /* 0x000fe4000800063f */
[----:B------:R-:W-:Y:S02]  /*0200*/  USHF.L.U32 UR6, UR6, 0x1, URZ ;  /* 0x0000000106067899 */ /* 0x000fe4000800063f */
[----:B0-----:R-:W-:Y:S02]  /*0210*/  ULEA UR8, UR8, UR4, 0x18 ;  /* 0x0000000408087291 */ /* 0x001fe4000f8ec03f */
[----:B------:R-:W-:-:S04]  /*0220*/  UIADD3 UR4, -UR5, 0x100000, URZ ;  /* 0x0010000005047890 */ /* 0x000fc8000fffe13f */
[----:B------:R-:W-:Y:S02]  /*0230*/  USHF.L.U32 UR5, UR4, 0xb, URZ ;  /* 0x0000000b04057899 */ /* 0x000fe4000800063f */
[----:B------:R-:W-:Y:S01]  /*0240*/  USHF.L.U32 UR4, UR4, 0x1, URZ ;  /* 0x0000000104047899 */ /* 0x000fe2000800063f */
[----:B------:R-:W0:Y:S11]  /*0250*/  FENCE.VIEW.ASYNC.S ;  /* 0x00000000000073c6 */ /* 0x000e360000000000 */
[----:B0-----:R0:W1:Y:S01]  /*0260*/  SYNCS.EXCH.64 URZ, [UR8], UR4 ;  /* 0x00000004083f75b2 */ /* 0x0010620008000100 */
[----:B------:R0:W2:Y:S01]  /*0270*/  SYNCS.EXCH.64 URZ, [UR8+0x128], UR6 ;  /* 0x00012806083f75b2 */ /* 0x0000a20008000100 */
[----:B------:R0:W3:Y:S01]  /*0280*/  SYNCS.EXCH.64 URZ, [UR8+0x8], UR4 ;  /* 0x00000804083f75b2 */ /* 0x0000e20008000100 */
[----:B------:R0:W4:Y:S01]  /*0290*/  SYNCS.EXCH.64 URZ, [UR8+0x130], UR6 ;  /* 0x00013006083f75b2 */ /* 0x0001220008000100 */
[----:B------:R0:W0:Y:S01]  /*02a0*/  SYNCS.EXCH.64 URZ, [UR8+0x10], UR4 ;  /* 0x00001004083f75b2 */ /* 0x0000220008000100 */
        /* <DEDUP_REMOVED lines=69> */
[----:B-1234-:R-:W-:Y:S01]  /*0700*/  NOP ;  /* 0x0000000000007918 */ /* 0x01efe20000000000 */
.L_x_3:
[----:B0-----:R-:W-:Y:S05]  /*0710*/  BSYNC B0 ;  /* 0x0000000000007941 */ /* 0x001fea0003800000 */
.L_x_2:
[----:B------:R-:W0:Y:S01]  /*0720*/  SHFL.IDX PT, R9, R0, RZ, 0x1f ;  /* 0x00001fff00097589 */ /* 0x000e2200000e0000 */
[----:B------:R-:W-:Y:S01]  /*0730*/  LEA.HI R4, R4, R15, RZ, 0x7 ;  /* 0x0000000f04047211 */ /* 0x000fe200078f38ff */
[----:B------:R-:W1:Y:S01]  /*0740*/  S2UR UR13, SR_CTAID.X ;  /* 0x00000000000d79c3 */ /* 0x000e620000002500 */
[----:B------:R-:W-:Y:S01]  /*0750*/  ELECT P0, URZ, PT ;  /* 0x00000000003f782f */ /* 0x000fe20003800000 */
[----:B------:R2:W3:Y:S01]  /*0760*/  SHFL.IDX PT, R8, R0, RZ, 0x1f ;  /* 0x00001fff00087589 */ /* 0x0004e200000e0000 */
[----:B------:R-:W-:Y:S02]  /*0770*/  LOP3.LUT R4, R4, 0xffffff80, RZ, 0xc0, !PT ;  /* 0xffffff8004047812 */ /* 0x000fe400078ec0ff */
[----:B------:R-:W-:Y:S01]  /*0780*/  ELECT P1, URZ, PT ;  /* 0x00000000003f782f */ /* 0x000fe20003820000 */
[----:B------:R-:W-:Y:S01]  /*0790*/  NOP ;  /* 0x0000000000007918 */ /* 0x000fe20000000000 */
[----:B------:R-:W4:Y:S01]  /*07a0*/  S2R R16, SR_CTAID.Y ;  /* 0x0000000000107919 */ /* 0x000f220000002600 */
[----:B------:R-:W-:Y:S01]  /*07b0*/  ULDC UR4, c[0x0][0x150] ;  /* 0x0000540000047ab9 */ /* 0x000fe20000000800 */
[----:B------:R-:W-:Y:S01]  /*07c0*/  IMAD.IADD R14, R15, 0x1, -R4 ;  /* 0x000000010f0e7824 */ /* 0x000fe200078e0a04 */
[----:B------:R-:W5:Y:S01]  /*07d0*/  LDC R10, c[0x0][0x140] ;  /* 0x00005000ff0a7b82 */ /* 0x000f620000000800 */
[----:B------:R4:W4:Y:S01]  /*07e0*/  SHFL.IDX PT, R11, R5, RZ, 0x1f ;  /* 0x00001fff050b7589 */ /* 0x00092200000e0000 */
[----:B--2---:R-:W-:Y:S01]  /*07f0*/  SHF.R.S32.HI R0, RZ, 0x1f, R7 ;  /* 0x0000001fff007819 */ /* 0x004fe20000011407 */
[----:B------:R-:W-:Y:S01]  /*0800*/  UMOV UR12, 0x80 ;  /* 0x00000080000c7882 */ /* 0x000fe20000000000 */
[----:B------:R-:W-:Y:S01]  /*0810*/  SHF.R.S32.HI R23, RZ, 0x1f, R14 ;  /* 0x0000001fff177819 */ /* 0x000fe2000001140e */
[----:B------:R-:W-:Y:S01]  /*0820*/  NOP ;  /* 0x0000000000007918 */ /* 0x000fe20000000000 */
[----:B------:R-:W-:Y:S01]  /*0830*/  LEA.HI R0, R0, R7, RZ, 0x2 ;  /* 0x0000000700007211 */ /* 0x000fe200078f10ff */
[----:B------:R-:W-:Y:S01]  /*0840*/  VIADD R40, R6, 0xffffffff ;  /* 0xffffffff06287836 */ /* 0x000fe20000000000 */
[----:B------:R-:W-:Y:S01]  /*0850*/  LEA.HI R3, R23, R14, RZ, 0x3 ;  /* 0x0000000e17037211 */ /* 0x000fe200078f18ff */
[----:B------:R-:W2:Y:S01]  /*0860*/  LDC R25, c[0x0][0x148] ;  /* 0x00005200ff197b82 */ /* 0x000ea20000000800 */
[----:B------:R-:W-:-:S02]  /*0870*/  LOP3.LUT R0, R0, 0x3ffffffc, RZ, 0xc0, !PT ;  /* 0x3ffffffc00007812 */ /* 0x000fc400078ec0ff */
[--C-:B------:R-:W-:Y:S02]  /*0880*/  SHF.R.S32.HI R4, RZ, 0x3, R3.reuse ;  /* 0x00000003ff047819 */ /* 0x100fe40000011403 */
[----:B0-----:R-:W-:Y:S01]  /*0890*/  ISETP.NE.OR P0, PT, R9, RZ, !P0 ;  /* 0x000000ff0900720c */ /* 0x001fe20004705670 */
[----:B------:R-:W-:Y:S01]  /*08a0*/  IMAD.IADD R0, R7, 0x1, -R0 ;  /* 0x0000000107007824 */ /* 0x000fe200078e0a00 */
[----:B------:R-:W-:Y:S02]  /*08b0*/  SHF.R.S32.HI R3, RZ, 0x1f, R3 ;  /* 0x0000001fff037819 */ /* 0x000fe40000011403 */
[----:B---3--:R-:W-:Y:S02]  /*08c0*/  ISETP.NE.OR P1, PT, R8, RZ, !P1 ;  /* 0x000000ff0800720c */ /* 0x008fe40004f25670 */
[----:B------:R-:W-:Y:S01]  /*08d0*/  LEA.HI R3, R3, R4, RZ, 0x2 ;  /* 0x0000000403037211 */ /* 0x000fe200078f10ff */
[----:B------:R-:W0:Y:S01]  /*08e0*/  LDC R8, c[0x0][0x144] ;  /* 0x00005100ff087b82 */ /* 0x000e220000000800 */
[----:B------:R-:W-:-:S02]  /*08f0*/  ISETP.GE.U32.AND P5, PT, R40, 0x2, PT ;  /* 0x000000022800780c */ /* 0x000fc40003fa6070 */
[----:B------:R-:W-:Y:S02]  /*0900*/  LOP3.LUT R9, R3, 0xfffffffc, RZ, 0xc0, !PT ;  /* 0xfffffffc03097812 */ /* 0x000fe400078ec0ff */
[----:B------:R-:W-:Y:S01]  /*0910*/  SHF.R.S32.HI R3, RZ, 0x1f, R2 ;  /* 0x0000001fff037819 */ /* 0x000fe20000011402 */
[----:B------:R-:W-:Y:S01]  /*0920*/  VOTEU.ALL UP0, P0 ;  /* 0x00000000003f7886 */ /* 0x000fe20000000000 */
[----:B-----5:R-:W-:Y:S01]  /*0930*/  ISETP.EQ.U32.AND P4, PT, R10, 0x1, PT ;  /* 0x000000010a00780c */ /* 0x020fe20003f82070 */
[----:B------:R-:W-:Y:S01]  /*0940*/  IMAD.IADD R9, R4, 0x1, -R9 ;  /* 0x0000000104097824 */ /* 0x000fe200078e0a09 */
[----:B-1----:R-:W-:Y:S01]  /*0950*/  I2FP.F32.U32 R4, UR13 ;  /* 0x0000000d00047c45 */ /* 0x002fe20008201000 */
[----:B------:R-:W-:Y:S01]  /*0960*/  VOTEU.ALL UP1, P1 ;  /* 0x00000000003f7886 */ /* 0x000fe20000820000 */
[----:B------:R-:W1:Y:S01]  /*0970*/  @!UP0 S2UR UR7, SR_CgaCtaId ;  /* 0x00000000000789c3 */ /* 0x000e620000008800 */
[----:B----4-:R-:W-:Y:S01]  /*0980*/  I2FP.F32.U32 R5, R16 ;  /* 0x0000001000057245 */ /* 0x010fe20000201000 */
[----:B------:R-:W-:-:S02]  /*0990*/  IMAD R0, R0, 0x4, R9 ;  /* 0x0000000400007824 */ /* 0x000fc400078e0209 */
[----:B------:R-:W-:Y:S01]  /*09a0*/  FMUL R4, R4, UR4 ;  /* 0x0000000404047c20 */ /* 0x000fe20008400000 */
[----:B------:R-:W-:Y:S01]  /*09b0*/  ULDC UR4, c[0x0][0x154] ;  /* 0x0000550000047ab9 */ /* 0x000fe20000000800 */
[----:B------:R-:W-:Y:S01]  /*09c0*/  LEA.HI R3, R3, R2, RZ, 0x2 ;  /* 0x0000000203037211 */ /* 0x000fe200078f10ff */
[----:B------:R-:W-:Y:S01]  /*09d0*/  FMUL R5, R5, UR4 ;  /* 0x0000000405057c20 */ /* 0x000fe20008400000 */
[----:B------:R-:W-:Y:S01]  /*09e0*/  UMOV UR4, 0x20 ;  /* 0x0000002000047882 */ /* 0x000fe20000000000 */
[----:B------:R-:W3:Y:S01]  /*09f0*/  @!UP1 S2UR UR10, SR_CgaCtaId ;  /* 0x00000000000a99c3 */ /* 0x000ee20000008800 */
[----:B------:R-:W4:Y:S01]  /*0a00*/  F2I.U32.TRUNC.NTZ R4, R4 ;  /* 0x0000000400047305 */ /* 0x000f22000020f000 */
[----:B------:R-:W-:Y:S01]  /*0a10*/  LOP3.LUT R3, R3, 0xfffffffc, RZ, 0xc0, !PT ;  /* 0xfffffffc03037812 */ /* 0x000fe200078ec0ff */
[----:B------:R-:W-:Y:S01]  /*0a20*/  @!UP0 UMOV UR6, 0x400 ;  /* 0x0000040000068882 */ /* 0x000fe20000000000 */
[----:B------:R-:W-:-:S04]  /*0a30*/  @!UP0 UIADD3 UR4, -UR4, 0x100000, URZ ;  /* 0x0010000004048890 */ /* 0x000fc8000fffe13f */
[----:B------:R-:W-:Y:S02]  /*0a40*/  @!UP0 USHF.L.U32 UR5, UR4, 0xb, URZ ;  /* 0x0000000b04058899 */ /* 0x000fe4000800063f */
[----:B------:R-:W-:Y:S01]  /*0a50*/  @!UP0 USHF.L.U32 UR4, UR4, 0x1, URZ ;  /* 0x0000000104048899 */ /* 0x000fe2000800063f */
[----:B------:R-:W-:Y:S01]  /*0a60*/  R2UR UR11, R11 ;  /* 0x000000000b0b72ca */ /* 0x000fe200000e0000 */
[----:B------:R-:W-:Y:S01]  /*0a70*/  @!UP1 UMOV UR9, 0x400 ;  /* 0x0000040000099882 */ /* 0x000fe20000000000 */
[----:B------:R-:W-:Y:S01]  /*0a80*/  IMAD.IADD R22, R2, 0x1, -R3 ;  /* 0x0000000102167824 */ /* 0x000fe200078e0a03 */
[----:B------:R-:W-:Y:S01]  /*0a90*/  VOTEU.ALL UP2, P1 ;  /* 0x00000000003f7886 */ /* 0x000fe20000840000 */
[----:B------:R-:W5:Y:S01]  /*0aa0*/  F2I.U32.TRUNC.NTZ R5, R5 ;  /* 0x0000000500057305 */ /* 0x000f62000020f000 */
[----:B------:R-:W-:Y:S01]  /*0ab0*/  IMAD.SHL.U32 R3, R0, 0x4, RZ ;  /* 0x0000000400037824 */ /* 0x000fe200078e00ff */
[----:B------:R-:W-:Y:S01]  /*0ac0*/  VOTEU.ALL UP3, P1 ;  /* 0x00000000003f7886 */ /* 0x000fe20000860000 */
[----:B------:R-:W-:Y:S01]  /*0ad0*/  VOTEU.ALL UP4, P1 ;  /* 0x00000000003f7886 */ /* 0x000fe20000880000 */
[----:B------:R-:W-:Y:S01]  /*0ae0*/  VOTEU.ALL UP5, P1 ;  /* 0x00000000003f7886 */ /* 0x000fe200008a0000 */
[----:B------:R-:W-:Y:S01]  /*0af0*/  ISETP.NE.AND P1, PT, R22, 0x3, PT ;  /* 0x000000031600780c */ /* 0x000fe20003f25270 */
[----:B-1----:R-:W-:Y:S01]  /*0b00*/  @!UP0 ULEA UR8, UR7, UR6, 0x18 ;  /* 0x0000000607088291 */ /* 0x002fe2000f8ec03f */
[----:B------:R-:W-:Y:S01]  /*0b10*/  LOP3.LUT R10, R0, 0xc, R3, 0x78, !PT ;  /* 0x0000000c000a7812 */ /* 0x000fe200078e7803 */
[----:B------:R-:W-:-:S04]  /*0b20*/  @!UP1 UIADD3 UR6, -UR12, 0x100000, URZ ;  /* 0x001000000c069890 */ /* 0x000fc8000fffe13f */
[----:B------:R-:W-:Y:S02]  /*0b30*/  @!UP1 USHF.L.U32 UR7, UR6, 0xb, URZ ;  /* 0x0000000b06079899 */ /* 0x000fe4000800063f */
[----:B------:R-:W-:Y:S01]  /*0b40*/  @!UP1 USHF.L.U32 UR6, UR6, 0x1, URZ ;  /* 0x0000000106069899 */ /* 0x000fe2000800063f */
[----:B----4-:R-:W-:Y:S01]  /*0b50*/  IMAD.MOV R7, RZ, RZ, -R4 ;  /* 0x000000ffff077224 */ /* 0x010fe200078e0a04 */
[----:B------:R-:W-:Y:S01]  /*0b60*/  VOTEU.ALL UP0, P0 ;  /* 0x00000000003f7886 */ /* 0x000fe20000000000 */
[----:B------:R-:W-:Y:S02]  /*0b70*/  ISETP.EQ.OR P1, PT, R22, RZ, !P1 ;  /* 0x000000ff1600720c */ /* 0x000fe40004f22670 */
[----:B0-----:R-:W-:Y:S01]  /*0b80*/  IMAD R24, R8, R7, UR13 ;  /* 0x0000000d08187e24 */ /* 0x001fe2000f8e0207 */
[----:B---3--:R-:W-:Y:S01]  /*0b90*/  @!UP1 ULEA UR9, UR10, UR9, 0x18 ;  /* 0x000000090a099291 */ /* 0x008fe2000f8ec03f */
[----:B-----5:R-:W-:Y:S01]  /*0ba0*/  IMAD.MOV R26, RZ, RZ, -R5 ;  /* 0x000000ffff1a7224 */ /* 0x020fe200078e0a05 */
[----:B------:R-:W-:Y:S01]  /*0bb0*/  VOTEU.ALL UP1, P0 ;  /* 0x00000000003f7886 */ /* 0x000fe20000020000 */
[----:B------:R-:W-:Y:S01]  /*0bc0*/  LOP3.LUT P0, RZ, R14, 0x7, RZ, 0xc0, !PT ;  /* 0x000000070eff7812 */ /* 0x000fe2000780c0ff */
[----:B------:R-:W0:Y:S02]  /*0bd0*/  FENCE.VIEW.ASYNC.S ;  /* 0x00000000000073c6 */ /* 0x000e240000000000 */
[----:B0-----:R0:W1:Y:S01]  /*0be0*/  @!UP0 SYNCS.EXCH.64 URZ, [UR8+0x280], UR4 ;  /* 0x00028004083f85b2 */ /* 0x0010620008000100 */
[----:B--2---:R-:W-:Y:S01]  /*0bf0*/  IMAD R3, R25, R26, R16 ;  /* 0x0000001a19037224 */ /* 0x004fe200078e0210 */
[----:B------:R-:W-:-:S02]  /*0c00*/  ISETP.EQ.AND P1, PT, R6, RZ, P1 ;  /* 0x000000ff0600720c */ /* 0x000fc40000f22270 */
[----:B------:R-:W-:Y:S02]  /*0c10*/  ISETP.LT.U32.AND P0, PT, R10, 0x4, !P0 ;  /* 0x000000040a00780c */ /* 0x000fe40004701070 */
[----:B------:R-:W-:Y:S02]  /*0c20*/  ISETP.NE.AND P3, PT, R3, R10, PT ;  /* 0x0000000a0300720c */ /* 0x000fe40003f65270 */
[----:B------:R-:W-:Y:S02]  /*0c30*/  SEL R7, RZ, 0x1, !P1 ;  /* 0x00000001ff077807 */ /* 0x000fe40004800000 */
[----:B------:R-:W-:Y:S02]  /*0c40*/  ISETP.EQ.OR P3, PT, R24, RZ, !P3 ;  /* 0x000000ff1800720c */ /* 0x000fe40005f62670 */
[----:B------:R-:W-:Y:S02]  /*0c50*/  ISETP.NE.AND P2, PT, R6, RZ, PT ;  /* 0x000000ff0600720c */ /* 0x000fe40003f45270 */
[----:B------:R-:W-:Y:S01]  /*0c60*/  PLOP3.LUT P0, PT, P0, P3, PT, 0x80, 0x0 ;  /* 0x000000000000781c */ /* 0x000fe20000707070 */
[----:B------:R0:W2:Y:S01]  /*0c70*/  @!UP1 SYNCS.EXCH.64 URZ, [UR8+0x288], UR4 ;  /* 0x00028804083f95b2 */ /* 0x0000a20008000100 */
[----:B------:R-:W-:Y:S01]  /*0c80*/  NOP ;  /* 0x0000000000007918 */ /* 0x000fe20000000000 */
[----:B------:R-:W-:Y:S01]  /*0c90*/  SEL R7, R7, 0x2, P5 ;  /* 0x0000000207077807 */ /* 0x000fe20002800000 */
[----:B------:R0:W3:Y:S01]  /*0ca0*/  @!UP2 SYNCS.EXCH.64 URZ, [UR9+0x260], UR6 ;  /* 0x00026006093fa5b2 */ /* 0x0000e20008000100 */
[----:B------:R0:W4:Y:S01]  /*0cb0*/  @!UP3 SYNCS.EXCH.64 URZ, [UR9+0x268], UR6 ;  /* 0x00026806093fb5b2 */ /* 0x0001220008000100 */
[----:B------:R0:W0:Y:S01]  /*0cc0*/  @!UP4 SYNCS.EXCH.64 URZ, [UR9+0x270], UR6 ;  /* 0x00027006093fc5b2 */ /* 0x0000220008000100 */
[----:B------:R0:W0:Y:S01]  /*0cd0*/  @!UP5 SYNCS.EXCH.64 URZ, [UR9+0x278], UR6 ;  /* 0x00027806093fd5b2 */ /* 0x0000220008000100 */
[----:B------:R-:W-:Y:S01]  /*0ce0*/  NOP ;  /* 0x0000000000007918 */ /* 0x000fe20000000000 */
[----:B------:R-:W-:Y:S05]  /*0cf0*/  @!P4 BRA `(.L_x_4) ;  /* 0x000000000008c947 */ /* 0x000fea0003800000 */
[----:B01234-:R-:W-:Y:S01]  /*0d00*/  UCGABAR_ARV ;  /* 0x00000000000079c7 */ /* 0x01ffe20008000000 */
[----:B------:R-:W-:Y:S05]  /*0d10*/  BRA `(.L_x_5) ;  /* 0x0000000000047947 */ /* 0x000fea0003800000 */
.L_x_4:
[----:B01234-:R-:W-:Y:S01]  /*0d20*/  NOP ;  /* 0x0000000000007918 */ /* 0x01ffe20000000000 */
.L_x_5:
[----:B------:R-:W-:Y:S01]  /*0d30*/  ULDC.64 UR4, c[0x0][0x598] ;  /* 0x0001660000047ab9 */ /* 0x000fe20000000a00 */
[----:B------:R-:W-:Y:S01]  /*0d40*/  ULDC.64 UR20, c[0x0][0x208] ;  /* 0x0000820000147ab9 */ /* 0x000fe20000000a00 */
[----:B------:R-:W-:-:S04]  /*0d50*/  ISETP.NE.U32.AND P1, PT, RZ, UR4, PT ;  /* 0x00000004ff007c0c */ /* 0x000fc8000bf25070 */
[----:B------:R-:W-:-:S13]  /*0d60*/  ISETP.NE.AND.EX P1, PT, RZ, UR5, PT, P1 ;  /* 0x00000005ff007c0c */ /* 0x000fda000bf25310 */
[----:B------:R-:W-:Y:S05]  /*0d70*/  @!P1 BRA `(.L_x_6) ;  /* 0x00000000001c9947 */ /* 0x000fea0003800000 */
[----:B------:R-:W0:Y:S02]  /*0d80*/  LDC.64 R2, c[0x0][0x598] ;  /* 0x00016600ff027b82 */ /* 0x000e240000000a00 */
[----:B0-----:R-:W2:Y:S02]  /*0d90*/  LDG.E.64 R2, desc[UR20][R2.64] ;  /* 0x0000001402027981 */ /* 0x001ea4000c1e1b00 */
[----:B--2---:R-:W-:-:S04]  /*0da0*/  ISETP.NE.U32.AND P1, PT, R2, RZ, PT ;  /* 0x000000ff0200720c */ /* 0x004fc80003f25070 */
[----:B------:R-:W-:-:S13]  /*0db0*/  ISETP.NE.AND.EX P1, PT, R3, RZ, PT, P1 ;  /* 0x000000ff0300720c */ /* 0x000fda0003f25310 */
[----:B------:R-:W-:Y:S05]  /*0dc0*/  @!P1 BRA `(.L_x_6) ;  /* 0x0000000000089947 */ /* 0x000fea0003800000 */
[----:B------:R0:W5:Y:S01]  /*0dd0*/  LD.E R11, desc[UR20][R2.64] ;  /* 0x00000014020b7980 */ /* 0x000162000c101900 */
[----:B------:R-:W-:Y:S05]  /*0de0*/  BRA `(.L_x_7) ;  /* 0x0000000000207947 */ /* 0x000fea0003800000 */
.L_x_6:
[----:B------:R-:W-:Y:S02]  /*0df0*/  ULDC.64 UR4, c[0x0][0x588] ;  /* 0x0001620000047ab9 */ /* 0x000fe40000000a00 */
[----:B------:R-:W-:-:S04]  /*0e00*/  ISETP.NE.U32.AND P1, PT, RZ, UR4, PT ;  /* 0x00000004ff007c0c */ /* 0x000fc8000bf25070 */
[----:B------:R-:W-:-:S13]  /*0e10*/  ISETP.NE.AND.EX P1, PT, RZ, UR5, PT, P1 ;  /* 0x00000005ff007c0c */ /* 0x000fda000bf25310 */
[----:B------:R-:W-:Y:S05]  /*0e20*/  @!P1 BRA `(.L_x_8) ;  /* 0x00000000000c9947 */ /* 0x000fea0003800000 */
[----:B------:R-:W0:Y:S02]  /*0e30*/  LDC.64 R2, c[0x0][0x588] ;  /* 0x00016200ff027b82 */ /* 0x000e240000000a00 */
[----:B0-----:R1:W5:Y:S01]  /*0e40*/  LDG.E R11, desc[UR20][R2.64] ;  /* 0x00000014020b7981 */ /* 0x001362000c1e1900 */
[----:B------:R-:W-:Y:S05]  /*0e50*/  BRA `(.L_x_7) ;  /* 0x0000000000047947 */ /* 0x000fea0003800000 */
.L_x_8:
[----:B------:R-:W2:Y:S02]  /*0e60*/  LDC R11, c[0x0][0x580] ;  /* 0x00016000ff0b7b82 */ /* 0x000ea40000000800 */
.L_x_7:
[----:B------:R-:W-:Y:S02]  /*0e70*/  ULDC.64 UR4, c[0x0][0x5a0] ;  /* 0x0001680000047ab9 */ /* 0x000fe40000000a00 */
[----:B------:R-:W-:-:S04]  /*0e80*/  ISETP.NE.U32.AND P1, PT, RZ, UR4, PT ;  /* 0x00000004ff007c0c */ /* 0x000fc8000bf25070 */
[----:B------:R-:W-:-:S13]  /*0e90*/  ISETP.NE.AND.EX P1, PT, RZ, UR5, PT, P1 ;  /* 0x00000005ff007c0c */ /* 0x000fda000bf25310 */
[----:B------:R-:W-:Y:S05]  /*0ea0*/  @!P1 BRA `(.L_x_9) ;  /* 0x00000000001c9947 */ /* 0x000fea0003800000 */
[----:B01----:R-:W0:Y:S02]  /*0eb0*/  LDC.64 R2, c[0x0][0x5a0] ;  /* 0x00016800ff027b82 */ /* 0x003e240000000a00 */
[----:B0-----:R-:W3:Y:S02]  /*0ec0*/  LDG.E.64 R2, desc[UR20][R2.64] ;  /* 0x0000001402027981 */ /* 0x001ee4000c1e1b00 */
[----:B---3--:R-:W-:-:S04]  /*0ed0*/  ISETP.NE.U32.AND P1, PT, R2, RZ, PT ;  /* 0x000000ff0200720c */ /* 0x008fc80003f25070 */
[----:B------:R-:W-:-:S13]  /*0ee0*/  ISETP.NE.AND.EX P1, PT, R3, RZ, PT, P1 ;  /* 0x000000ff0300720c */ /* 0x000fda0003f25310 */
[----:B------:R-:W-:Y:S05]  /*0ef0*/  @!P1 BRA `(.L_x_9) ;  /* 0x0000000000089947 */ /* 0x000fea0003800000 */
[----:B------:R0:W5:Y:S01]  /*0f00*/  LD.E R12, desc[UR20][R2.64] ;  /* 0x00000014020c7980 */ /* 0x000162000c101900 */
[----:B------:R-:W-:Y:S05]  /*0f10*/  BRA `(.L_x_10) ;  /* 0x0000000000207947 */ /* 0x000fea0003800000 */
.L_x_9:
[----:B------:R-:W-:Y:S02]  /*0f20*/  ULDC.64 UR4, c[0x0][0x590] ;  /* 0x0001640000047ab9 */ /* 0x000fe40000000a00 */
[----:B------:R-:W-:-:S04]  /*0f30*/  ISETP.NE.U32.AND P1, PT, RZ, UR4, PT ;  /* 0x00000004ff007c0c */ /* 0x000fc8000bf25070 */
[----:B------:R-:W-:-:S13]  /*0f40*/  ISETP.NE.AND.EX P1, PT, RZ, UR5, PT, P1 ;  /* 0x00000005ff007c0c */ /* 0x000fda000bf25310 */
[----:B------:R-:W-:Y:S05]  /*0f50*/  @!P1 BRA `(.L_x_11) ;  /* 0x00000000000c9947 */ /* 0x000fea0003800000 */
[----:B------:R-:W3:Y:S02]  /*0f60*/  LDC.64 R12, c[0x0][0x590] ;  /* 0x00016400ff0c7b82 */ /* 0x000ee40000000a00 */
[----:B---3--:R3:W5:Y:S01]  /*0f70*/  LDG.E R12, desc[UR20][R12.64] ;  /* 0x000000140c0c7981 */ /* 0x008762000c1e1900 */
[----:B------:R-:W-:Y:S05]  /*0f80*/  BRA `(.L_x_10) ;  /* 0x0000000000047947 */ /* 0x000fea0003800000 */
.L_x_11:
[----:B------:R-:W4:Y:S02]  /*0f90*/  LDC R12, c[0x0][0x584] ;  /* 0x00016100ff0c7b82 */ /* 0x000f240000000800 */
.L_x_10:
[----:B------:R-:W1:Y:S01]  /*0fa0*/  LDC R0, c[0x0][0x65c] ;  /* 0x00019700ff007b82 */ /* 0x000e620000000800 */
[----:B------:R-:W-:Y:S01]  /*0fb0*/  ULDC UR8, c[0x0][0x28c] ;  /* 0x0000a30000087ab9 */ /* 0x000fe20000000800 */
[----:B------:R-:W-:Y:S01]  /*0fc0*/  ISETP.NE.AND P1, PT, R6, 0x2, PT ;  /* 0x000000020600780c */ /* 0x000fe20003f25270 */
[----:B------:R-:W-:Y:S01]  /*0fd0*/  UIADD3 UR8, UR8, 0x1f, URZ ;  /* 0x0000001f08087890 */ /* 0x000fe2000fffe03f */
[----:B------:R-:W-:Y:S01]  /*0fe0*/  IMAD.U32 R4, RZ, RZ, UR13 ;  /* 0x0000000dff047e24 */ /* 0x000fe2000f8e00ff */
[----:B------:R-:W-:Y:S01]  /*0ff0*/  UMOV UR5, URZ ;  /* 0x0000003f00057c82 */ /* 0x000fe20008000000 */
[----:B------:R-:W-:Y:S01]  /*1000*/  UMOV UR4, URZ ;  /* 0x0000003f00047c82 */ /* 0x000fe20008000000 */
[----:B------:R-:W-:-:S04]  /*1010*/  USHF.R.S32.HI UR9, URZ, 0x1f, UR8 ;  /* 0x0000001f3f097899 */ /* 0x000fc80008011408 */
[----:B------:R-:W-:Y:S01]  /*1020*/  ULEA.HI UR9, UR9, UR8, URZ, 0x5 ;  /* 0x0000000809097291 */ /* 0x000fe2000f8f283f */
[----:B-1----:R-:W-:-:S13]  /*1030*/  ISETP.NE.AND P3, PT, R0, 0x1, PT ;  /* 0x000000010000780c */ /* 0x002fda0003f65270 */
[----:B0-----:R-:W0:Y:S01]  /*1040*/  @P3 LDC R3, c[0x0][0x10] ;  /* 0x00000400ff033b82 */ /* 0x001e220000000800 */
[----:B------:R-:W-:Y:S02]  /*1050*/  @P3 IMAD.MOV.U32 R17, RZ, RZ, RZ ;  /* 0x000000ffff113224 */ /* 0x000fe400078e00ff */
[----:B------:R-:W-:-:S05]  /*1060*/  @P3 IMAD.MOV.U32 R5, RZ, RZ, RZ ;  /* 0x000000ffff053224 */ /* 0x000fca00078e00ff */
[----:B------:R-:W1:Y:S01]  /*1070*/  @!P3 LDC R9, c[0x0][0xc] ;  /* 0x00000300ff09bb82 */ /* 0x000e620000000800 */
[----:B------:R-:W-:Y:S01]  /*1080*/  ULDC UR6, c[0x0][0xc] ;  /* 0x0000030000067ab9 */ /* 0x000fe20000000800 */
[----:B------:R-:W-:Y:S02]  /*1090*/  ULDC UR7, c[0x0][0x10] ;  /* 0x0000040000077ab9 */ /* 0x000fe40000000800 */
[----:B------:R-:W-:-:S04]  /*10a0*/  UIMAD.WIDE.U32 UR6, UR6, UR7, URZ ;  /* 0x00000007060672a5 */ /* 0x000fc8000f8e003f */
[----:B------:R-:W3:Y:S01]  /*10b0*/  LDC R8, c[0x0][0x14] ;  /* 0x00000500ff087b82 */ /* 0x000ee20000000800 */
[----:B0-----:R-:W-:Y:S01]  /*10c0*/  @P3 IMAD.WIDE.U32 R2, R3, UR13, R16 ;  /* 0x0000000d03023c25 */ /* 0x001fe2000f8e0010 */
[----:B------:R-:W-:-:S03]  /*10d0*/  USHF.R.S32.HI UR13, URZ, 0x5, UR9 ;  /* 0x000000053f0d7899 */ /* 0x000fc60008011409 */
[----:B------:R-:W-:Y:S02]  /*10e0*/  @P3 IMAD.IADD R3, R3, 0x1, R5 ;  /* 0x0000000103033824 */ /* 0x000fe400078e0205 */
[----:B------:R-:W-:Y:S02]  /*10f0*/  IMAD.MOV.U32 R5, RZ, RZ, RZ ;  /* 0x000000ffff057224 */ /* 0x000fe400078e00ff */
[----:B-1----:R-:W-:-:S04]  /*1100*/  @!P3 IMAD.WIDE.U32 R4, R16, R9, R4 ;  /* 0x000000091004b225 */ /* 0x002fc800078e0004 */
[----:B------:R-:W-:Y:S02]  /*1110*/  @!P3 IMAD.MOV.U32 R2, RZ, RZ, R4 ;  /* 0x000000ffff02b224 */ /* 0x000fe400078e0004 */
[C---:B---3--:R-:W-:Y:S02]  /*1120*/  IMAD R13, R8.reuse, UR7, RZ ;  /* 0x00000007080d7c24 */ /* 0x048fe4000f8e02ff */
[----:B------:R-:W-:Y:S01]  /*1130*/  IMAD.WIDE.U32 R8, R8, UR6, RZ ;  /* 0x0000000608087c25 */ /* 0x000fe2000f8e00ff */
[----:B------:R-:W-:-:S03]  /*1140*/  ULDC.64 UR6, c[0x0][0x650] ;  /* 0x0001940000067ab9 */ /* 0x000fc60000000a00 */
[----:B------:R-:W-:Y:S02]  /*1150*/  @!P3 IMAD.MOV.U32 R3, RZ, RZ, R5 ;  /* 0x000000ffff03b224 */ /* 0x000fe400078e0005 */
[----:B------:R-:W-:Y:S01]  /*1160*/  IMAD.IADD R0, R9, 0x1, R13 ;  /* 0x0000000109007824 */ /* 0x000fe200078e020d */
[----:B------:R-:W-:Y:S06]  /*1170*/  @P1 BRA `(.L_x_12) ;  /* 0x0000000000281947 */ /* 0x000fec0003800000 */
[----:B------:R-:W-:Y:S01]  /*1180*/  UIMAD.WIDE.U32 UR4, UR13, -0x45306eb3, URZ ;  /* 0xbacf914d0d0478a5 */ /* 0x000fe2000f8e003f */
[----:B------:R-:W-:Y:S01]  /*1190*/  IADD3 R2, P1, R2, R8, RZ ;  /* 0x0000000802027210 */ /* 0x000fe20007f3e0ff */
[----:B------:R-:W-:Y:S02]  /*11a0*/  UISETP.GE.U32.AND UP0, UPT, UR13, 0x25, UPT ;  /* 0x000000250d00788c */ /* 0x000fe4000bf06070 */
[----:B------:R-:W-:Y:S02]  /*11b0*/  UIADD3 UR4, -UR5, UR13, URZ ;  /* 0x0000000d05047290 */ /* 0x000fe4000fffe13f */
[----:B------:R-:W-:Y:S02]  /*11c0*/  IMAD.X R3, R0, 0x1, R3, P1 ;  /* 0x0000000100037824 */ /* 0x000fe400008e0603 */
[----:B------:R-:W-:-:S04]  /*11d0*/  ULEA.HI UR4, UR4, UR5, URZ, 0x1f ;  /* 0x0000000504047291 */ /* 0x000fc8000f8ff83f */
[----:B------:R-:W-:-:S03]  /*11e0*/  USHF.R.U32.HI UR5, URZ, 0x5, UR4 ;  /* 0x000000053f057899 */ /* 0x000fc60008011604 */
[----:B------:R-:W-:Y:S01]  /*11f0*/  UMOV UR4, URZ ;  /* 0x0000003f00047c82 */ /* 0x000fe20008000000 */
[----:B------:R-:W-:Y:S02]  /*1200*/  @UP0 ULOP3.LUT UR4, UR5, 0x1, URZ, 0xc0, !UPT ;  /* 0x0000000105040892 */ /* 0x000fe4000f8ec03f */
[----:B------:R-:W-:-:S12]  /*1210*/  UIMAD UR5, UR5, -0x25, UR13 ;  /* 0xffffffdb050578a4 */ /* 0x000fd8000f8e020d */
.L_x_12:
[----:B------:R-:W-:Y:S01]  /*1220*/  ISETP.GE.U32.AND P1, PT, R2, UR6, PT ;  /* 0x0000000602007c0c */ /* 0x000fe2000bf26070 */
[----:B------:R-:W-:Y:S01]  /*1230*/  IMAD.MOV.U32 R6, RZ, RZ, -0x1 ;  /* 0xffffffffff067424 */ /* 0x000fe200078e00ff */
[----:B------:R-:W-:Y:S01]  /*1240*/  PRMT R13, RZ, 0x7610, R13 ;  /* 0x00007610ff0d7816 */ /* 0x000fe2000000000d */
[----:B------:R-:W-:Y:S01]  /*1250*/  IMAD.MOV.U32 R5, RZ, RZ, -0x1 ;  /* 0xffffffffff057424 */ /* 0x000fe200078e00ff */
[----:B------:R-:W-:Y:S01]  /*1260*/  ISETP.GE.U32.AND.EX P1, PT, R3, UR7, PT, P1 ;  /* 0x0000000703007c0c */ /* 0x000fe2000bf26110 */
[----:B------:R-:W-:-:S12]  /*1270*/  IMAD.MOV.U32 R4, RZ, RZ, -0x1 ;  /* 0xffffffffff047424 */ /* 0x000fd800078e00ff */
[----:B------:R-:W-:Y:S05]  /*1280*/  @P1 BRA `(.L_x_13) ;  /* 0x0000000400241947 */ /* 0x000fea0003800000 */
[----:B------:R-:W0:Y:S01]  /*1290*/  LDC.64 R28, c[0x0][0x628] ;  /* 0x00018a00ff1c7b82 */ /* 0x000e220000000a00 */
[----:B------:R-:W-:Y:S02]  /*12a0*/  IMAD.MOV.U32 R4, RZ, RZ, R2 ;  /* 0x000000ffff047224 */ /* 0x000fe400078e0002 */
[----:B------:R-:W-:-:S05]  /*12b0*/  IMAD.MOV.U32 R5, RZ, RZ, R3 ;  /* 0x000000ffff057224 */ /* 0x000fca00078e0003 */
[----:B------:R-:W1:Y:S08]  /*12c0*/  LDC R6, c[0x0][0x630] ;  /* 0x00018c00ff067b82 */ /* 0x000e700000000800 */
[----:B------:R-:W3:Y:S01]  /*12d0*/  LDC.64 R30, c[0x0][0x620] ;  /* 0x00018800ff1e7b82 */ /* 0x000ee20000000a00 */
[----:B0-----:R-:W-:-:S04]  /*12e0*/  ISETP.NE.U32.AND P1, PT, R28, RZ, PT ;  /* 0x000000ff1c00720c */ /* 0x001fc80003f25070 */
[----:B------:R-:W-:-:S13]  /*12f0*/  ISETP.NE.AND.EX P1, PT, R29, RZ, PT, P1 ;  /* 0x000000ff1d00720c */ /* 0x000fda0003f25310 */
[----:B-1-3--:R-:W-:Y:S05]  /*1300*/  @!P1 BRA `(.L_x_14) ;  /* 0x0000000000289947 */ /* 0x00afea0003800000 */
[----:B------:R-:W0:Y:S02]  /*1310*/  LDC R13, c[0x0][0x634] ;  /* 0x00018d00ff0d7b82 */ /* 0x000e240000000800 */
[----:B0-----:R-:W-:-:S05]  /*1320*/  IADD3 R13, P1, R2, R13, RZ ;  /* 0x0000000d020d7210 */ /* 0x001fca0007f3e0ff */
[----:B------:R-:W-:-:S04]  /*1330*/  IMAD.X R27, RZ, RZ, R3, P1 ;  /* 0x000000ffff1b7224 */ /* 0x000fc800008e0603 */
[----:B------:R-:W-:-:S04]  /*1340*/  IMAD.WIDE.U32 R4, R27, R28, RZ ;  /* 0x0000001c1b047225 */ /* 0x000fc800078e00ff */
[----:B------:R-:W-:-:S04]  /*1350*/  IMAD.WIDE.U32 R18, P1, R13, R29, R4 ;  /* 0x0000001d0d127225 */ /* 0x000fc80007820004 */
[----:B------:R-:W-:-:S04]  /*1360*/  IMAD.WIDE.U32 R4, R13, R28, RZ ;  /* 0x0000001c0d047225 */ /* 0x000fc800078e00ff */
[----:B------:R-:W-:Y:S01]  /*1370*/  IMAD.X R21, RZ, RZ, RZ, P1 ;  /* 0x000000ffff157224 */ /* 0x000fe200008e06ff */
[----:B------:R-:W-:Y:S01]  /*1380*/  IADD3 RZ, P1, R5, R18, RZ ;  /* 0x0000001205ff7210 */ /* 0x000fe20007f3e0ff */
[----:B------:R-:W-:-:S04]  /*1390*/  IMAD.MOV.U32 R20, RZ, RZ, R19 ;  /* 0x000000ffff147224 */ /* 0x000fc800078e0013 */
[----:B------:R-:W-:-:S08]  /*13a0*/  IMAD.WIDE.U32.X R4, R27, R29, R20, P1 ;  /* 0x0000001d1b047225 */ /* 0x000fd000008e0414 */
.L_x_14:
[----:B------:R-:W0:Y:S01]  /*13b0*/  LDC.64 R32, c[0x0][0x640] ;  /* 0x00019000ff207b82 */ /* 0x000e220000000a00 */
[-CC-:B------:R-:W-:Y:S01]  /*13c0*/  SHF.R.U64 R37, R4, R6.reuse, R5.reuse ;  /* 0x0000000604257219 */ /* 0x180fe20000001205 */
[----:B------:R-:W-:Y:S01]  /*13d0*/  IMAD.MOV.U32 R35, RZ, RZ, 0x1 ;  /* 0x00000001ff237424 */ /* 0x000fe200078e00ff */
[----:B------:R-:W-:Y:S02]  /*13e0*/  SHF.R.U32.HI R4, RZ, R6, R5 ;  /* 0x00000006ff047219 */ /* 0x000fe40000011605 */
[----:B------:R-:W-:-:S03]  /*13f0*/  IADD3 R13, P1, RZ, -R37, RZ ;  /* 0x80000025ff0d7210 */ /* 0x000fc60007f3e0ff */
[----:B------:R-:W1:Y:S02]  /*1400*/  LDC R18, c[0x0][0x618] ;  /* 0x00018600ff127b82 */ /* 0x000e640000000800 */
[----:B------:R-:W-:-:S04]  /*1410*/  IMAD.X R5, RZ, RZ, ~R4, P1 ;  /* 0x000000ffff057224 */ /* 0x000fc800008e0e04 */
[-C--:B------:R-:W-:Y:S02]  /*1420*/  IMAD R6, R5, R30.reuse, RZ ;  /* 0x0000001e05067224 */ /* 0x080fe400078e02ff */
[----:B------:R-:W3:Y:S01]  /*1430*/  LDC R19, c[0x0][0x608] ;  /* 0x00018200ff137b82 */ /* 0x000ee20000000800 */
[----:B------:R-:W-:-:S04]  /*1440*/  IMAD.WIDE.U32 R4, R13, R30, R2 ;  /* 0x0000001e0d047225 */ /* 0x000fc800078e0002 */
[----:B------:R-:W-:-:S03]  /*1450*/  IMAD R13, R13, R31, R6 ;  /* 0x0000001f0d0d7224 */ /* 0x000fc600078e0206 */
[----:B------:R-:W2:Y:S01]  /*1460*/  LDC R28, c[0x0][0x658] ;  /* 0x00019600ff1c7b82 */ /* 0x000ea20000000800 */
[----:B------:R-:W-:Y:S01]  /*1470*/  IMAD.IADD R5, R5, 0x1, R13 ;  /* 0x0000000105057824 */ /* 0x000fe200078e020d */
[----:B0-----:R-:W-:Y:S01]  /*1480*/  ISETP.NE.U32.AND P1, PT, R32, RZ, PT ;  /* 0x000000ff2000720c */ /* 0x001fe20003f25070 */
[----:B------:R-:W-:-:S03]  /*1490*/  IMAD.MOV.U32 R13, RZ, RZ, -0x1 ;  /* 0xffffffffff0d7424 */ /* 0x000fc600078e00ff */
[----:B------:R-:W-:Y:S02]  /*14a0*/  ISETP.NE.AND.EX P1, PT, R33, RZ, PT, P1 ;  /* 0x000000ff2100720c */ /* 0x000fe40003f25310 */
[----:B------:R-:W0:Y:S01]  /*14b0*/  LDC R31, c[0x0][0x600] ;  /* 0x00018000ff1f7b82 */ /* 0x000e220000000800 */
[-CC-:B-1----:R-:W-:Y:S02]  /*14c0*/  SHF.R.U64 R29, R4, R18.reuse, R5.reuse ;  /* 0x00000012041d7219 */ /* 0x182fe40000001205 */
[----:B------:R-:W-:-:S05]  /*14d0*/  SHF.R.U32.HI R4, RZ, R18, R5 ;  /* 0x00000012ff047219 */ /* 0x000fca0000011605 */
[----:B------:R-:W1:Y:S01]  /*14e0*/  LDC R30, c[0x0][0x648] ;  /* 0x00019200ff1e7b82 */ /* 0x000e620000000800 */
[-CC-:B---3--:R-:W-:Y:S02]  /*14f0*/  SHF.R.U64 R39, R29, R19.reuse, R4.reuse ;  /* 0x000000131d277219 */ /* 0x188fe40000001204 */
[----:B------:R-:W-:-:S05]  /*1500*/  SHF.R.U32.HI R5, RZ, R19, R4 ;  /* 0x00000013ff057219 */ /* 0x000fca0000011604 */
[----:B------:R-:W3:Y:S01]  /*1510*/  LDC R34, c[0x0][0x638] ;  /* 0x00018e00ff227b82 */ /* 0x000ee20000000800 */
[-C--:B--2---:R-:W-:Y:S02]  /*1520*/  SHF.L.U32 R4, R13, R28.reuse, RZ ;  /* 0x0000001c0d047219 */ /* 0x084fe400000006ff */
[--C-:B------:R-:W-:Y:S02]  /*1530*/  SHF.R.U64 R38, R39, R28, R5.reuse ;  /* 0x0000001c27267219 */ /* 0x100fe40000001205 */
[----:B------:R-:W-:Y:S02]  /*1540*/  LOP3.LUT R6, RZ, R4, RZ, 0x33, !PT ;  /* 0x00000004ff067212 */ /* 0x000fe400078e33ff */
[----:B------:R-:W-:Y:S01]  /*1550*/  SHF.R.U32.HI R5, RZ, R28, R5 ;  /* 0x0000001cff057219 */ /* 0x000fe20000011605 */
[----:B------:R-:W2:Y:S01]  /*1560*/  LDC R36, c[0x0][0x610] ;  /* 0x00018400ff247b82 */ /* 0x000ea20000000800 */
[----:B------:R-:W-:Y:S01]  /*1570*/  IMAD.MOV.U32 R4, RZ, RZ, R38 ;  /* 0x000000ffff047224 */ /* 0x000fe200078e0026 */
[----:B------:R-:W-:Y:S06]  /*1580*/  @!P1 BRA `(.L_x_15) ;  /* 0x0000000000289947 */ /* 0x000fec0003800000 */
[----:B------:R-:W4:Y:S02]  /*1590*/  LDC R13, c[0x0][0x64c] ;  /* 0x00019300ff0d7b82 */ /* 0x000f240000000800 */
[----:B----4-:R-:W-:-:S05]  /*15a0*/  IADD3 R13, P1, R38, R13, RZ ;  /* 0x0000000d260d7210 */ /* 0x010fca0007f3e0ff */
        /* <DEDUP_REMOVED lines=8> */
.L_x_15:
[----:B-1----:R-:W-:Y:S01]  /*1630*/  SHF.R.U64 R13, R4, R30, R5 ;  /* 0x0000001e040d7219 */ /* 0x002fe20000001205 */
[----:B------:R-:W-:Y:S01]  /*1640*/  @P3 IMAD R24, R25, R26, R16 ;  /* 0x0000001a19183224 */ /* 0x000fe200078e0210 */
[----:B------:R-:W-:Y:S01]  /*1650*/  LOP3.LUT R5, R39, R6, RZ, 0xc0, !PT ;  /* 0x0000000627057212 */ /* 0x000fe200078ec0ff */
[----:B0-----:R-:W-:Y:S01]  /*1660*/  VIADD R6, R31, 0xffffffff ;  /* 0xffffffff1f067836 */ /* 0x001fe20000000000 */
[----:B------:R-:W-:Y:S01]  /*1670*/  SHF.L.U32 R4, R35, R28, RZ ;  /* 0x0000001c23047219 */ /* 0x000fe200000006ff */
[----:B------:R-:W-:-:S03]  /*1680*/  IMAD.MOV R17, RZ, RZ, -R13 ;  /* 0x000000ffff117224 */ /* 0x000fc600078e0a0d */
[----:B------:R-:W-:Y:S01]  /*1690*/  LOP3.LUT R29, R29, R6, RZ, 0xc0, !PT ;  /* 0x000000061d1d7212 */ /* 0x000fe200078ec0ff */
[----:B------:R-:W-:Y:S02]  /*16a0*/  IMAD R5, R4, R13, R5 ;  /* 0x0000000d04057224 */ /* 0x000fe400078e0205 */
[----:B---3--:R-:W-:Y:S02]  /*16b0*/  IMAD R4, R17, R34, R38 ;  /* 0x0000002211047224 */ /* 0x008fe400078e0226 */
[----:B--2---:R-:W-:Y:S02]  /*16c0*/  IMAD R6, R5, R36, R24 ;  /* 0x0000002405067224 */ /* 0x004fe400078e0218 */
[----:B------:R-:W-:Y:S02]  /*16d0*/  IMAD R17, R4, R31, R29 ;  /* 0x0000001f04117224 */ /* 0x000fe400078e021d */
[----:B------:R-:W-:Y:S02]  /*16e0*/  IMAD.MOV.U32 R13, RZ, RZ, 0x1 ;  /* 0x00000001ff0d7424 */ /* 0x000fe400078e00ff */
[----:B------:R-:W-:Y:S01]  /*16f0*/  IMAD.MOV.U32 R4, RZ, RZ, R37 ;  /* 0x000000ffff047224 */ /* 0x000fe200078e0025 */
[----:B------:R-:W-:-:S02]  /*1700*/  SEL R5, R17, R6, !P3 ;  /* 0x0000000611057207 */ /* 0x000fc40005800000 */
[----:B------:R-:W-:-:S07]  /*1710*/  SEL R6, R6, R17, !P3 ;  /* 0x0000001106067207 */ /* 0x000fce0005800000 */
.L_x_13:
[----:B------:R-:W-:Y:S05]  /*1720*/  @!P4 BRA `(.L_x_16) ;  /* 0x00000000000cc947 */ /* 0x000fea0003800000 */
[----:B------:R-:W-:Y:S01]  /*1730*/  UCGABAR_WAIT ;  /* 0x0000000000007dc7 */ /* 0x000fe20008000000 */
[----:B------:R-:W-:Y:S01]  /*1740*/  CCTL.IVALL ;  /* 0x00000000ff00798f */ /* 0x000fe20002000000 */
[----:B------:R-:W-:Y:S05]  /*1750*/  BRA `(.L_x_17) ;  /* 0x0000000000047947 */ /* 0x000fea0003800000 */
.L_x_16:
[----:B------:R-:W-:Y:S06]  /*1760*/  BAR.SYNC.DEFER_BLOCKING 0x0 ;  /* 0x0000000000007b1d */ /* 0x000fec0000010000 */
.L_x_17:
[----:B------:R-:W-:Y:S05]  /*1770*/  @!P2 BRA `(.L_x_18) ;  /* 0x0000006c004ca947 */ /* 0x000fea0003800000 */
[----:B------:R-:W-:-:S13]  /*1780*/  ISETP.GT.U32.AND P1, PT, R40, 0x1, PT ;  /* 0x000000012800780c */ /* 0x000fda0003f24070 */
[----:B------:R-:W-:Y:S05]  /*1790*/  @P1 EXIT ;  /* 0x000000000000194d */ /* 0x000fea0003800000 */
.L_x_19:
[----:B------:R-:W-:-:S08]  /*17a0*/  NOP ;  /* 0x0000000000007918 */ /* 0x000fd00000000000 */
[----:B------:R-:W0:Y:S02]  /*17b0*/  USETMAXREG.TRY_ALLOC.CTAPOOL UP0, 0xe8 ;  /* 0x000000e8000079c8 */ /* 0x000e240008000600 */
[----:B0-----:R-:W-:-:S13]  /*17c0*/  PLOP3.LUT P1, PT, PT, PT, UP0, 0x80, 0x0 ;  /* 0x000000000000781c */ /* 0x001fda0003f2f008 */
[----:B------:R-:W-:Y:S05]  /*17d0*/  @!P1 BRA `(.L_x_19) ;  /* 0xfffffffc00f09947 */ /* 0x000fea000383ffff */
[----:B------:R-:W-:-:S13]  /*17e0*/  LOP3.LUT P1, RZ, R13, 0xff, RZ, 0xc0, !PT ;  /* 0x000000ff0dff7812 */ /* 0x000fda000782c0ff */
[----:B------:R-:W-:Y:S05]  /*17f0*/  @!P1 EXIT ;  /* 0x000000000000994d */ /* 0x000fea0003800000 */
[----:B------:R-:W0:Y:S01]  /*1800*/  S2UR UR6, SR_CgaCtaId ;  /* 0x00000000000679c3 */ /* 0x000e220000008800 */
[CC--:B------:R-:W-:Y:S01]  /*1810*/  LEA.HI R13, R23.reuse, R14.reuse, RZ, 0x2 ;  /* 0x0000000e170d7211 */ /* 0x0c0fe200078f10ff */
[----:B------:R-:W-:Y:S01]  /*1820*/  UIADD3 UR7, UR11, -0x1, URZ ;  /* 0xffffffff0b077890 */ /* 0x000fe2000fffe03f */
[----:B------:R-:W-:Y:S01]  /*1830*/  LEA.HI R23, R23, R14, RZ, 0x5 ;  /* 0x0000000e17177211 */ /* 0x000fe200078f28ff */
[----:B------:R-:W-:Y:S01]  /*1840*/  UMOV UR9, 0x400 ;  /* 0x0000040000097882 */ /* 0x000fe20000000000 */
[--C-:B------:R-:W-:Y:S01]  /*1850*/  SHF.R.S32.HI R16, RZ, 0x2, R13.reuse ;  /* 0x00000002ff107819 */ /* 0x100fe2000001140d */
[----:B------:R-:W-:Y:S01]  /*1860*/  UISETP.LT.AND UP0, UPT, UR13, 0x1, UPT ;  /* 0x000000010d00788c */ /* 0x000fe2000bf01270 */
[----:B------:R-:W-:Y:S01]  /*1870*/  SHF.R.S32.HI R15, RZ, 0x1f, R13 ;  /* 0x0000001fff0f7819 */ /* 0x000fe2000001140d */
[----:B------:R-:W-:Y:S01]  /*1880*/  USHF.L.U32 UR15, UR13, 0x1, URZ ;  /* 0x000000010d0f7899 */ /* 0x000fe2000800063f */
[----:B------:R-:W-:Y:S01]  /*1890*/  SHF.R.S32.HI R23, RZ, 0x5, R23 ;  /* 0x00000005ff177819 */ /* 0x000fe20000011417 */
[----:B------:R-:W-:Y:S01]  /*18a0*/  USEL UR10, UR13, 0x1, UP0 ;  /* 0x000000010d0a7887 */ /* 0x000fe20008000000 */
[----:B------:R-:W-:Y:S01]  /*18b0*/  LEA.HI R15, R15, R16, RZ, 0x3 ;  /* 0x000000100f0f7211 */ /* 0x000fe200078f18ff */
[----:B------:R-:W-:Y:S01]  /*18c0*/  UISETP.NE.AND UP0, UPT, UR7, URZ, UPT ;  /* 0x0000003f0700728c */ /* 0x000fe2000bf05270 */
[----:B------:R-:W-:Y:S01]  /*18d0*/  LOP3.LUT R13, R13, 0xfffffffc, RZ, 0xc0, !PT ;  /* 0xfffffffc0d0d7812 */ /* 0x000fe200078ec0ff */
[----:B------:R-:W-:Y:S01]  /*18e0*/  UIADD3 UR10, -UR10, UR13, URZ ;  /* 0x0000000d0a0a7290 */ /* 0x000fe2000fffe13f */
[----:B------:R-:W-:-:S02]  /*18f0*/  LOP3.LUT R15, R15, 0xfffffff8, RZ, 0xc0, !PT ;  /* 0xfffffff80f0f7812 */ /* 0x000fc400078ec0ff */
[----:B------:R-:W-:Y:S01]  /*1900*/  LOP3.LUT R149, R7, 0x1, RZ, 0xfc, !PT ;  /* 0x0000000107957812 */ /* 0x000fe200078efcff */
[----:B------:R-:W-:Y:S02]  /*1910*/  IMAD.IADD R13, R14, 0x1, -R13 ;  /* 0x000000010e0d7824 */ /* 0x000fe400078e0a0d */
[----:B------:R-:W-:Y:S01]  /*1920*/  IMAD.IADD R16, R16, 0x1, -R15 ;  /* 0x0000000110107824 */ /* 0x000fe200078e0a0f */
[----:B0-----:R-:W-:-:S04]  /*1930*/  ULEA UR9, UR6, UR9, 0x18 ;  /* 0x0000000906097291 */ /* 0x001fc8000f8ec03f */
[--C-:B------:R-:W-:Y:S01]  /*1940*/  SHF.R.S32.HI R17, RZ, 0x1f, R16.reuse ;  /* 0x0000001fff117819 */ /* 0x100fe20000011410 */
[----:B------:R-:W-:Y:S01]  /*1950*/  USHF.L.U32 UR6, UR7, 0x3, URZ ;  /* 0x0000000307067899 */ /* 0x000fe2000800063f */
[C-C-:B------:R-:W-:Y:S01]  /*1960*/  IMAD R18, R23.reuse, -0x10, -R16.reuse ;  /* 0xfffffff017127824 */ /* 0x140fe200078e0a10 */
[----:B------:R-:W-:Y:S02]  /*1970*/  USEL UR7, URZ, 0x1, UP0 ;  /* 0x000000013f077887 */ /* 0x000fe40008000000 */
[----:B------:R-:W-:Y:S01]  /*1980*/  ULOP3.LUT UR6, UR6, 0x8, URZ, 0xc0, !UPT ;  /* 0x0000000806067892 */ /* 0x000fe2000f8ec03f */
[----:B------:R-:W-:Y:S01]  /*1990*/  IMAD.WIDE R14, R23, 0x10, R16 ;  /* 0x00000010170e7825 */ /* 0x000fe200078e0210 */
[----:B------:R-:W-:Y:S02]  /*19a0*/  UIADD3 UR22, UR9, 0x260, URZ ;  /* 0x0000026009167890 */ /* 0x000fe4000fffe03f */
[----:B------:R-:W-:Y:S01]  /*19b0*/  ULOP3.LUT UR23, UR6, 0x8, URZ, 0x3c, !UPT ;  /* 0x0000000806177892 */ /* 0x000fe2000f8e3c3f */
[----:B------:R-:W-:Y:S01]  /*19c0*/  IMAD.U32 R150, RZ, RZ, UR7 ;  /* 0x00000007ff967e24 */ /* 0x000fe2000f8e00ff */
[----:B------:R-:W-:-:S02]  /*19d0*/  ULOP3.LUT UR12, UR6, 0x18, URZ, 0x3c, !UPT ;  /* 0x00000018060c7892 */ /* 0x000fc4000f8e3c3f */
[----:B------:R-:W-:Y:S01]  /*19e0*/  ULEA UR11, UR11, UR22, 0x3 ;  /* 0x000000160b0b7291 */ /* 0x000fe2000f8e183f */
[----:B------:R-:W-:Y:S02]  /*19f0*/  ULDC UR6, c[0x0][0x284] ;  /* 0x0000a10000067ab9 */ /* 0x000fe40000000800 */
[----:B------:R-:W-:-:S09]  /*1a00*/  VIADD R16, R18, UR6 ;  /* 0x0000000612107c36 */ /* 0x000fd20008000000 */
.L_x_176:
[----:B------:R-:W-:Y:S01]  /*1a10*/  SHF.L.U32 R17, R150, 0x1f, RZ ;  /* 0x0000001f96117819 */ /* 0x000fe200000006ff */
[----:B------:R-:W0:Y:S01]  /*1a20*/  LDC R18, c[0x0][0x28c] ;  /* 0x0000a300ff127b82 */ /* 0x000e220000000800 */
[----:B------:R-:W-:Y:S01]  /*1a30*/  UMOV UR6, URZ ;  /* 0x0000003f00067c82 */ /* 0x000fe20008000000 */
[----:B------:R-:W-:Y:S01]  /*1a40*/  UMOV UR14, UR5 ;  /* 0x00000005000e7c82 */ /* 0x000fe20008000000 */
[----:B-1----:R-:W1:Y:S01]  /*1a50*/  SYNCS.PHASECHK.TRANS64.TRYWAIT P1, [UR11+-0x8], R17 ;  /* 0xfffff811ff0075a7 */ /* 0x002e62000802014b */
[----:B0-----:R-:W-:Y:S01]  /*1a60*/  ISETP.GE.AND P2, PT, R18, 0x1, PT ;  /* 0x000000011200780c */ /* 0x001fe20003f46270 */
[----:B-1-34-:R-:W-:-:S12]  /*1a70*/  @!P1 BRA `(.L_x_20) ;  /* 0x0000008c00349947 */ /* 0x01afd80003800000 */
.L_x_231:
[----:B------:R-:W-:Y:S01]  /*1a80*/  UMOV UR7, URZ ;  /* 0x0000003f00077c82 */ /* 0x000fe20008000000 */
[----:B------:R-:W-:Y:S01]  /*1a90*/  UMOV UR8, URZ ;  /* 0x0000003f00087c82 */ /* 0x000fe20008000000 */
[----:B------:R-:W-:Y:S02]  /*1aa0*/  CS2R R88, SRZ ;  /* 0x0000000000587805 */ /* 0x000fe4000001ff00 */
[----:B------:R-:W-:Y:S01]  /*1ab0*/  CS2R R22, SRZ ;  /* 0x0000000000167805 */ /* 0x000fe2000001ff00 */
[----:B0-----:R-:W-:Y:S01]  /*1ac0*/  IMAD.MOV.U32 R17, RZ, RZ, RZ ;  /* 0x000000ffff117224 */ /* 0x001fe200078e00ff */
[----:B------:R-:W-:Y:S02]  /*1ad0*/  CS2R R90, SRZ ;  /* 0x00000000005a7805 */ /* 0x000fe4000001ff00 */
[----:B------:R-:W-:Y:S02]  /*1ae0*/  CS2R R92, SRZ ;  /* 0x00000000005c7805 */ /* 0x000fe4000001ff00 */
[----:B------:R-:W-:-:S02]  /*1af0*/  CS2R R94, SRZ ;  /* 0x00000000005e7805 */ /* 0x000fc4000001ff00 */
[----:B------:R-:W-:Y:S02]  /*1b00*/  CS2R R96, SRZ ;  /* 0x0000000000607805 */ /* 0x000fe4000001ff00 */
[----:B------:R-:W-:Y:S02]  /*1b10*/  CS2R R98, SRZ ;  /* 0x0000000000627805 */ /* 0x000fe4000001ff00 */
[----:B------:R-:W-:Y:S02]  /*1b20*/  CS2R R100, SRZ ;  /* 0x0000000000647805 */ /* 0x000fe4000001ff00 */
        /* <DEDUP_REMOVED lines=22> */
[----:B------:R-:W-:Y:S01]  /*1c90*/  CS2R R146, SRZ ;  /* 0x0000000000927805 */ /* 0x000fe2000001ff00 */
[----:B------:R-:W-:Y:S01]  /*1ca0*/  IMAD.MOV.U32 R148, RZ, RZ, RZ ;  /* 0x000000ffff947224 */ /* 0x000fe200078e00ff */
[----:B------:R-:W-:Y:S01]  /*1cb0*/  CS2R R24, SRZ ;  /* 0x0000000000187805 */ /* 0x000fe2000001ff00 */
[----:B------:R-:W-:Y:S01]  /*1cc0*/  IMAD.U32 R151, RZ, RZ, UR4 ;  /* 0x00000004ff977e24 */ /* 0x000fe2000f8e00ff */
        /* <DEDUP_REMOVED lines=30> */
[----:B------:R-:W-:Y:S01]  /*1eb0*/  CS2R R86, SRZ ;  /* 0x0000000000567805 */ /* 0x000fe2000001ff00 */
[----:B------:R-:W-:Y:S06]  /*1ec0*/  @!P2 BRA `(.L_x_21) ;  /* 0x000000080028a947 */ /* 0x000fec0003800000 */
[----:B------:R-:W-:-:S13]  /*1ed0*/  ISETP.NE.AND P2, PT, R149, 0x3, PT ;  /* 0x000000039500780c */ /* 0x000fda0003f45270 */
[----:B------:R-:W-:Y:S05]  /*1ee0*/  @!P2 BRA `(.L_x_22) ;  /* 0x000000000004a947 */ /* 0x000fea0003800000 */
[----:B------:R-:W-:Y:S01]  /*1ef0*/  BPT.TRAP 0x1 ;  /* 0x000000040000795c */ /* 0x000fe20000300000 */
.L_x_22:
[----:B------:R-:W-:Y:S01]  /*1f00*/  ULEA UR6, UR5, UR9, 0x3 ;  /* 0x0000000905067291 */ /* 0x000fe2000f8e183f */
[----:B------:R-:W-:-:S05]  /*1f10*/  IMAD.U32 R17, RZ, RZ, UR4 ;  /* 0x00000004ff117e24 */ /* 0x000fca000f8e00ff */
[----:B------:R-:W-:-:S04]  /*1f20*/  SHF.L.U32 R17, R17, 0x1f, RZ ;  /* 0x0000001f11117819 */ /* 0x000fc800000006ff */
[----:B------:R0:W1:Y:S01]  /*1f30*/  SYNCS.PHASECHK.TRANS64.TRYWAIT P1, [UR6], R17 ;  /* 0x00000011ff0075a7 */ /* 0x0000620008020146 */
[----:B------:R-:W-:Y:S05]  /*1f40*/  @!P2 BRA `(.L_x_23) ;  /* 0x000000000004a947 */ /* 0x000fea0003800000 */
[----:B------:R-:W-:Y:S01]  /*1f50*/  BPT.TRAP 0x1 ;  /* 0x000000040000795c */ /* 0x000fe20000300000 */
.L_x_23:
[----:B-1----:R-:W-:Y:S05]  /*1f60*/  @P1 BRA `(.L_x_24) ;  /* 0x0000000000081947 */ /* 0x002fea0003800000 */
[----:B------:R-:W1:Y:S02]  /*1f70*/  SYNCS.PHASECHK.TRANS64.TRYWAIT P1, [UR6], R17 ;  /* 0x00000011ff0075a7 */ /* 0x000e640008020146 */
[----:B-1----:R-:W-:Y:S05]  /*1f80*/  @!P1 BRA `(.L_x_25) ;  /* 0x0000008800089947 */ /* 0x002fea0003800000 */
.L_x_24:
[----:B------:R-:W-:Y:S01]  /*1f90*/  UIADD3 UR7, UR9, 0x12b80, URZ ;  /* 0x00012b8009077890 */ /* 0x000fe2000fffe03f */
[----:B------:R-:W-:Y:S01]  /*1fa0*/  WARPGROUP.ARRIVE ;  /* 0x00000000000079c5 */ /* 0x000fe20000000000 */
[----:B------:R-:W-:Y:S01]  /*1fb0*/  UIADD3 UR6, UR9, 0x380, URZ ;  /* 0x0000038009067890 */ /* 0x000fe2000fffe03f */
[----:B------:R-:W-:Y:S01]  /*1fc0*/  CS2R R88, SRZ ;  /* 0x0000000000587805 */ /* 0x000fe2000001ff00 */
[----:B------:R-:W-:Y:S01]  /*1fd0*/  USHF.R.U32.HI UR7, URZ, 0x4, UR7 ;  /* 0x000000043f077899 */ /* 0x000fe20008011607 */
[----:B------:R-:W-:Y:S01]  /*1fe0*/  CS2R R22, SRZ ;  /* 0x0000000000167805 */ /* 0x000fe2000001ff00 */
[----:B------:R-:W-:Y:S01]  /*1ff0*/  USHF.R.U32.HI UR6, URZ, 0x4, UR6 ;  /* 0x000000043f067899 */ /* 0x000fe20008011606 */
[----:B01----:R-:W-:Y:S01]  /*2000*/  IMAD.MOV.U32 R17, RZ, RZ, RZ ;  /* 0x000000ffff117224 */ /* 0x003fe200078e00ff */
[----:B------:R-:W-:Y:S01]  /*2010*/  ULOP3.LUT UR7, UR7, 0x3fff, URZ, 0xc0, !UPT ;  /* 0x00003fff07077892 */ /* 0x000fe2000f8ec03f */
[----:B------:R-:W-:Y:S01]  /*2020*/  CS2R R90, SRZ ;  /* 0x00000000005a7805 */ /* 0x000fe2000001ff00 */
[----:B------:R-:W-:Y:S01]  /*2030*/  ULOP3.LUT UR6, UR6, 0x3fff, URZ, 0xc0, !UPT ;  /* 0x00003fff06067892 */ /* 0x000fe2000f8ec03f */
[----:B------:R-:W-:Y:S01]  /*2040*/  CS2R R92, SRZ ;  /* 0x00000000005c7805 */ /* 0x000fe2000001ff00 */
[----:B------:R-:W-:Y:S01]  /*2050*/  ULOP3.LUT UR7, UR7, 0x10000, URZ, 0xfc, !UPT ;  /* 0x0001000007077892 */ /* 0x000fe2000f8efc3f */
[----:B------:R-:W-:Y:S01]  /*2060*/  CS2R R94, SRZ ;  /* 0x00000000005e7805 */ /* 0x000fe2000001ff00 */
[----:B------:R-:W-:Y:S01]  /*2070*/  ULOP3.LUT UR6, UR6, 0x10000, URZ, 0xfc, !UPT ;  /* 0x0001000006067892 */ /* 0x000fe2000f8efc3f */
[----:B------:R-:W-:Y:S01]  /*2080*/  CS2R R96, SRZ ;  /* 0x0000000000607805 */ /* 0x000fe2000001ff00 */
[----:B------:R-:W-:Y:S01]  /*2090*/  ULEA UR18, UR5, UR7, 0x8 ;  /* 0x0000000705127291 */ /* 0x000fe2000f8e403f */
[----:B------:R-:W-:Y:S01]  /*20a0*/  CS2R R98, SRZ ;  /* 0x0000000000627805 */ /* 0x000fe2000001ff00 */
[----:B------:R-:W-:Y:S01]  /*20b0*/  ULEA UR16, UR5, UR6, 0x7 ;  /* 0x0000000605107291 */ /* 0x000fe2000f8e383f */
[----:B------:R-:W-:Y:S01]  /*20c0*/  CS2R R100, SRZ ;  /* 0x0000000000647805 */ /* 0x000fe2000001ff00 */
[----:B------:R-:W-:Y:S01]  /*20d0*/  ULDC UR7, c[0x0][0x50c] ;  /* 0x0001430000077ab9 */ /* 0x000fe20000000800 */
[----:B------:R-:W-:Y:S01]  /*20e0*/  UMOV UR17, 0xc0000010 ;  /* 0xc000001000117882 */ /* 0x000fe20000000000 */
[----:B------:R-:W-:Y:S01]  /*20f0*/  UISETP.NE.AND UP0, UPT, UR7, 0x1, UPT ;  /* 0x000000010700788c */ /* 0x000fe2000bf05270 */
[----:B------:R-:W-:Y:S01]  /*2100*/  CS2R R102, SRZ ;  /* 0x0000000000667805 */ /* 0x000fe2000001ff00 */
[----:B------:R-:W-:Y:S01]  /*2110*/  UMOV UR19, 0xc0000010 ;  /* 0xc000001000137882 */ /* 0x000fe20000000000 */
[----:B------:R-:W-:Y:S01]  /*2120*/  UMOV UR6, 0x1 ;  /* 0x0000000100067882 */ /* 0x000fe20000000000 */
[----:B------:R-:W-:Y:S01]  /*2130*/  USEL UR7, URZ, 0x1, UP0 ;  /* 0x000000013f077887 */ /* 0x000fe20008000000 */
[----:B------:R-:W-:Y:S01]  /*2140*/  QGMMA.64x128x32.F32.E4M3.E4M3 R24, gdesc[UR16], RZ, !UPT, gsb0 ;  /* 0x01e00000101879f3 */ /* 0x000fe2000c0008ff */
[----:B------:R-:W-:-:S02]  /*2150*/  CS2R R104, SRZ ;  /* 0x0000000000687805 */ /* 0x000fc4000001ff00 */
[----:B------:R-:W-:Y:S02]  /*2160*/  CS2R R106, SRZ ;  /* 0x00000000006a7805 */ /* 0x000fe4000001ff00 */
[----:B------:R-:W-:Y:S02]  /*2170*/  CS2R R108, SRZ ;  /* 0x00000000006c7805 */ /* 0x000fe4000001ff00 */
[----:B------:R-:W-:Y:S02]  /*2180*/  CS2R R110, SRZ ;  /* 0x00000000006e7805 */ /* 0x000fe4000001ff00 */
[----:B------:R-:W-:Y:S02]  /*2190*/  ISETP.NE.AND P1, PT, RZ, UR7, PT ;  /* 0x00000007ff007c0c */ /* 0x000fe4000bf25270 */
        /* <DEDUP_REMOVED lines=18> */
[----:B------:R-:W-:Y:S01]  /*22c0*/  IMAD.MOV.U32 R148, RZ, RZ, RZ ;  /* 0x000000ffff947224 */ /* 0x000fe200078e00ff */
[----:B------:R-:W-:Y:S06]  /*22d0*/  @!P1 BRA `(.L_x_26) ;  /* 0x0000000400089947 */ /* 0x000fec0003800000 */
[----:B------:R-:W-:Y:S02]  /*22e0*/  WARPGROUP.DEPBAR.LE gsb0, 0x0 ;  /* 0x00008000000079c5 */ /* 0x000fe40000010000 */
[----:B------:R-:W-:-:S01]  /*22f0*/  FADD R147, RZ, R24 ;  /* 0x00000018ff937221 */ /* 0x000fc20000000000 */
[----:B------:R-:W-:Y:S01]  /*2300*/  FADD R148, RZ, R25 ;  /* 0x00000019ff947221 */ /* 0x000fe20000000000 */
        /* <DEDUP_REMOVED lines=62> */
[----:B------:R-:W-:-:S06]  /*26f0*/  UMOV UR6, URZ ;  /* 0x0000003f00067c82 */ /* 0x000fcc0008000000 */
.L_x_26:
[----:B------:R-:W-:-:S04]  /*2700*/  UIADD3 UR14, UR5, 0x1, URZ ;  /* 0x00000001050e7890 */ /* 0x000fc8000fffe03f */
[----:B------:R-:W-:-:S04]  /*2710*/  UISETP.NE.AND UP0, UPT, UR14, 0x25, UPT ;  /* 0x000000250e00788c */ /* 0x000fc8000bf05270 */
[----:B------:R-:W-:Y:S02]  /*2720*/  USEL UR8, URZ, 0x1, UP0 ;  /* 0x000000013f087887 */ /* 0x000fe40008000000 */
[----:B------:R-:W-:Y:S02]  /*2730*/  USEL UR14, UR14, URZ, UP0 ;  /* 0x0000003f0e0e7287 */ /* 0x000fe40008000000 */
[----:B------:R-:W-:-:S06]  /*2740*/  ULOP3.LUT UR8, UR4, UR8, URZ, 0x3c, !UPT ;  /* 0x0000000804087292 */ /* 0x000fcc000f8e3c3f */
[----:B------:R-:W-:Y:S01]  /*2750*/  IMAD.U32 R151, RZ, RZ, UR8 ;  /* 0x00000008ff977e24 */ /* 0x000fe2000f8e00ff */
[----:B------:R-:W-:-:S06]  /*2760*/  UMOV UR8, 0x1 ;  /* 0x0000000100087882 */ /* 0x000fcc0000000000 */
.L_x_21:
[----:B------:R-:W-:-:S06]  /*2770*/  UISETP.GE.AND UP0, UPT, UR10, 0x1, UPT ;  /* 0x000000010a00788c */ /* 0x000fcc000bf06270 */
[----:B------:R-:W-:-:S13]  /*2780*/  PLOP3.LUT P1, PT, PT, PT, UP0, 0x80, 0x0 ;  /* 0x000000000000781c */ /* 0x000fda0003f2f008 */
[----:B------:R-:W-:Y:S05]  /*2790*/  @!P1 BRA `(.L_x_27) ;  /* 0x0000000400f09947 */ /* 0x000fea0003800000 */
[----:B------:R-:W-:Y:S01]  /*27a0*/  IMAD.U32 R18, RZ, RZ, UR10 ;  /* 0x0000000aff127e24 */ /* 0x000fe2000f8e00ff */
[----:B------:R-:W-:Y:S01]  /*27b0*/  ULDC UR24, c[0x0][0x50c] ;  /* 0x0001430000187ab9 */ /* 0x000fe20000000800 */
[----:B------:R-:W-:-:S07]  /*27c0*/  IMAD.U32 R19, RZ, RZ, UR5 ;  /* 0x00000005ff137e24 */ /* 0x000fce000f8e00ff */
.L_x_35:
[----:B------:R-:W-:-:S13]  /*27d0*/  ISETP.NE.AND P2, PT, R149, 0x3, PT ;  /* 0x000000039500780c */ /* 0x000fda0003f45270 */
[----:B0-----:R-:W-:Y:S05]  /*27e0*/  @!P2 BRA `(.L_x_28) ;  /* 0x000000000004a947 */ /* 0x001fea0003800000 */
[----:B------:R-:W-:Y:S01]  /*27f0*/  BPT.TRAP 0x1 ;  /* 0x000000040000795c */ /* 0x000fe20000300000 */
.L_x_28:
[----:B------:R-:W-:Y:S01]  /*2800*/  ULEA UR16, UR14, UR9, 0x3 ;  /* 0x000000090e107291 */ /* 0x000fe2000f8e183f */
[----:B------:R-:W-:-:S08]  /*2810*/  SHF.L.U32 R20, R151, 0x1f, RZ ;  /* 0x0000001f97147819 */ /* 0x000fd000000006ff */
[----:B------:R0:W1:Y:S01]  /*2820*/  SYNCS.PHASECHK.TRANS64.TRYWAIT P1, [UR16], R20 ;  /* 0x00000014ff0075a7 */ /* 0x0000620008020150 */
[----:B------:R-:W-:Y:S05]  /*2830*/  @!P2 BRA `(.L_x_29) ;  /* 0x000000000004a947 */ /* 0x000fea0003800000 */
[----:B------:R-:W-:Y:S01]  /*2840*/  BPT.TRAP 0x1 ;  /* 0x000000040000795c */ /* 0x000fe20000300000 */
.L_x_29:
[----:B-1----:R-:W-:Y:S05]  /*2850*/  @P1 BRA `(.L_x_30) ;  /* 0x0000000000081947 */ /* 0x002fea0003800000 */
[----:B------:R-:W1:Y:S02]  /*2860*/  SYNCS.PHASECHK.TRANS64.TRYWAIT P1, [UR16], R20 ;  /* 0x00000014ff0075a7 */ /* 0x000e640008020150 */
[----:B-1----:R-:W-:Y:S05]  /*2870*/  @!P1 BRA `(.L_x_31) ;  /* 0x0000007c00e49947 */ /* 0x002fea0003800000 */
.L_x_30:
[----:B------:R-:W-:Y:S01]  /*2880*/  UIADD3 UR16, UR9, 0x380, URZ ;  /* 0x0000038009107890 */ /* 0x000fe2000fffe03f */
[----:B------:R-:W-:Y:S01]  /*2890*/  WARPGROUP.ARRIVE ;  /* 0x00000000000079c5 */ /* 0x000fe20000000000 */
[----:B------:R-:W-:Y:S02]  /*28a0*/  UIADD3 UR17, UR9, 0x12b80, URZ ;  /* 0x00012b8009117890 */ /* 0x000fe4000fffe03f */
[----:B------:R-:W-:Y:S02]  /*28b0*/  USHF.R.U32.HI UR16, URZ, 0x4, UR16 ;  /* 0x000000043f107899 */ /* 0x000fe40008011610 */
[----:B------:R-:W-:Y:S02]  /*28c0*/  USHF.R.U32.HI UR17, URZ, 0x4, UR17 ;  /* 0x000000043f117899 */ /* 0x000fe40008011611 */
[----:B------:R-:W-:Y:S02]  /*28d0*/  UISETP.NE.AND UP0, UPT, UR7, URZ, UPT ;  /* 0x0000003f0700728c */ /* 0x000fe4000bf05270 */
[----:B------:R-:W-:-:S02]  /*28e0*/  ULOP3.LUT UR16, UR16, 0x3fff, URZ, 0xc0, !UPT ;  /* 0x00003fff10107892 */ /* 0x000fc4000f8ec03f */
[----:B------:R-:W-:Y:S02]  /*28f0*/  ULOP3.LUT UR17, UR17, 0x3fff, URZ, 0xc0, !UPT ;  /* 0x00003fff11117892 */ /* 0x000fe4000f8ec03f */
[----:B------:R-:W-:Y:S02]  /*2900*/  USEL UR8, UR8, URZ, !UP0 ;  /* 0x0000003f08087287 */ /* 0x000fe4000c000000 */
[----:B------:R-:W-:Y:S02]  /*2910*/  ULOP3.LUT UR16, UR16, 0x10000, URZ, 0xfc, !UPT ;  /* 0x0001000010107892 */ /* 0x000fe4000f8efc3f */
[----:B------:R-:W-:Y:S02]  /*2920*/  ULOP3.LUT UR17, UR17, 0x10000, URZ, 0xfc, !UPT ;  /* 0x0001000011117892 */ /* 0x000fe4000f8efc3f */
[----:B------:R-:W-:Y:S02]  /*2930*/  UISETP.NE.U32.AND UP0, UPT, UR8, URZ, UPT ;  /* 0x0000003f0800728c */ /* 0x000fe4000bf05070 */
[----:B------:R-:W-:-:S02]  /*2940*/  ULEA UR16, UR14, UR16, 0x7 ;  /* 0x000000100e107291 */ /* 0x000fc4000f8e383f */
[----:B------:R-:W-:Y:S01]  /*2950*/  ULEA UR18, UR14, UR17, 0x8 ;  /* 0x000000110e127291 */ /* 0x000fe2000f8e403f */
[----:B------:R-:W-:Y:S02]  /*2960*/  UMOV UR19, 0xc0000010 ;  /* 0xc000001000137882 */ /* 0x000fe40000000000 */
[----:B------:R-:W-:Y:S01]  /*2970*/  UMOV UR17, 0xc0000010 ;  /* 0xc000001000117882 */ /* 0x000fe20000000000 */
[----:B------:R-:W-:-:S05]  /*2980*/  UIADD3 UR6, UR6, 0x1, URZ ;  /* 0x0000000106067890 */ /* 0x000fca000fffe03f */
[----:B------:R-:W-:Y:S01]  /*2990*/  QGMMA.64x128x32.F32.E4M3.E4M3 R24, gdesc[UR16], R24, UP0, gsb0 ;  /* 0x01e00000101879f3 */ /* 0x000fe2000b800818 */
[----:B------:R-:W-:-:S04]  /*29a0*/  UISETP.NE.AND UP0, UPT, UR6, UR24, UPT ;  /* 0x000000180600728c */ /* 0x000fc8000bf05270 */
[----:B------:R-:W-:-:S06]  /*29b0*/  USEL UR7, URZ, 0x1, UP0 ;  /* 0x000000013f077887 */ /* 0x000fcc0008000000 */
[----:B------:R-:W-:Y:S01]  /*29c0*/  ISETP.NE.AND P1, PT, RZ, UR7, PT ;  /* 0x00000007ff007c0c */ /* 0x000fe2000bf25270 */
[----:B------:R-:W-:-:S12]  /*29d0*/  WARPGROUP.DEPBAR.LE gsb0, 0x1 ;  /* 0x00008000000079c5 */ /* 0x000fd80000010100 */
[----:B------:R-:W-:Y:S05]  /*29e0*/  @!P1 BRA `(.L_x_32) ;  /* 0x0000000400089947 */ /* 0x000fea0003800000 */
[----:B------:R-:W-:Y:S02]  /*29f0*/  WARPGROUP.DEPBAR.LE gsb0, 0x0 ;  /* 0x00008000000079c5 */ /* 0x000fe40000010000 */
[----:B------:R-:W-:-:S01]  /*2a00*/  FADD R147, R24, R147 ;  /* 0x0000009318937221 */ /* 0x000fc20000000000 */
[----:B------:R-:W-:Y:S01]  /*2a10*/  FADD R148, R25, R148 ;  /* 0x0000009419947221 */ /* 0x000fe20000000000 */
        /* <DEDUP_REMOVED lines=62> */
[----:B------:R-:W-:-:S06]  /*2e00*/  UMOV UR6, URZ ;  /* 0x0000003f00067c82 */ /* 0x000fcc0008000000 */
.L_x_32:
[----:B------:R-:W-:Y:S05]  /*2e10*/  @!P2 BRA `(.L_x_33) ;  /* 0x000000000004a947 */ /* 0x000fea0003800000 */
[----:B------:R-:W-:Y:S01]  /*2e20*/  BPT.TRAP 0x1 ;  /* 0x000000040000795c */ /* 0x000fe20000300000 */
.L_x_33:
[----:B01----:R-:W-:Y:S02]  /*2e30*/  @P0 LEA R20, R19, UR9, 0x3 ;  /* 0x0000000913140c11 */ /* 0x003fe4000f8e18ff */
[----:B------:R-:W-:-:S03]  /*2e40*/  ISETP.GT.U32.AND P1, PT, R7, 0x1, PT ;  /* 0x000000010700780c */ /* 0x000fc60003f24070 */
[----:B------:R-:W-:-:S05]  /*2e50*/  @P0 VIADD R21, R20, 0x128 ;  /* 0x0000012814150836 */ /* 0x000fca0000000000 */
[----:B------:R-:W-:-:S04]  /*2e60*/  @P0 PRMT R21, R10, 0x654, R21 ;  /* 0x000006540a150816 */ /* 0x000fc80000000015 */
[----:B------:R0:W-:Y:S01]  /*2e70*/  @P0 SYNCS.ARRIVE.TRANS64.RED.A1T0 RZ, [R21+URZ], RZ ;  /* 0x000000ff15ff09a7 */ /* 0x0001e2000810043f */
[----:B------:R-:W-:Y:S05]  /*2e80*/  @P1 BRA `(.L_x_34) ;  /* 0x0000000000041947 */ /* 0x000fea0003800000 */
[----:B------:R-:W-:Y:S01]  /*2e90*/  BPT.TRAP 0x1 ;  /* 0x000000040000795c */ /* 0x000fe20000300000 */
.L_x_34:
[----:B------:R-:W-:Y:S01]  /*2ea0*/  UIADD3 UR14, UR14, 0x1, URZ ;  /* 0x000000010e0e7890 */ /* 0x000fe2000fffe03f */
[C---:B------:R-:W-:Y:S01]  /*2eb0*/  ISETP.GT.AND P2, PT, R18.reuse, 0x1, PT ;  /* 0x000000011200780c */ /* 0x040fe20003f44270 */
[----:B------:R-:W-:Y:S02]  /*2ec0*/  VIADD R19, R19, 0x1 ;  /* 0x0000000113137836 */ /* 0x000fe40000000000 */
[----:B------:R-:W-:Y:S01]  /*2ed0*/  UISETP.NE.AND UP0, UPT, UR14, 0x25, UPT ;  /* 0x000000250e00788c */ /* 0x000fe2000bf05270 */
[----:B------:R-:W-:Y:S02]  /*2ee0*/  VIADD R18, R18, 0xffffffff ;  /* 0xffffffff12127836 */ /* 0x000fe40000000000 */
[C---:B------:R-:W-:Y:S01]  /*2ef0*/  ISETP.NE.AND P1, PT, R19.reuse, 0x25, PT ;  /* 0x000000251300780c */ /* 0x040fe20003f25270 */
[----:B------:R-:W-:Y:S02]  /*2f00*/  USEL UR8, URZ, 0x1, UP0 ;  /* 0x000000013f087887 */ /* 0x000fe40008000000 */
[----:B------:R-:W-:Y:S01]  /*2f10*/  USEL UR14, UR14, URZ, UP0 ;  /* 0x0000003f0e0e7287 */ /* 0x000fe20008000000 */
[----:B------:R-:W-:-:S03]  /*2f20*/  SEL R19, R19, RZ, P1 ;  /* 0x000000ff13137207 */ /* 0x000fc60000800000 */
[----:B------:R-:W-:Y:S01]  /*2f30*/  LOP3.LUT R151, R151, UR8, RZ, 0x3c, !PT ;  /* 0x0000000897977c12 */ /* 0x000fe2000f8e3cff */
[----:B------:R-:W-:Y:S01]  /*2f40*/  UMOV UR8, 0x1 ;  /* 0x0000000100087882 */ /* 0x000fe20000000000 */
[----:B------:R-:W-:Y:S06]  /*2f50*/  @P2 BRA `(.L_x_35) ;  /* 0xfffffff8001c2947 */ /* 0x000fec000383ffff */
.L_x_27:
[----:B------:R-:W-:Y:S01]  /*2f60*/  UISETP.NE.AND UP0, UPT, UR6, URZ, UPT ;  /* 0x0000003f0600728c */ /* 0x000fe2000bf05270 */
[----:B------:R-:W1:Y:S01]  /*2f70*/  LDC R18, c[0x0][0x28c] ;  /* 0x0000a300ff127b82 */ /* 0x000e620000000800 */
[----:B------:R-:W-:Y:S02]  /*2f80*/  IMAD.U32 R19, RZ, RZ, UR23 ;  /* 0x00000017ff137e24 */ /* 0x000fe4000f8e00ff */
[----:B------:R-:W-:-:S06]  /*2f90*/  USEL UR6, URZ, 0x1, !UP0 ;  /* 0x000000013f067887 */ /* 0x000fcc000c000000 */
[----:B------:R-:W-:-:S13]  /*2fa0*/  ISETP.NE.AND P1, PT, RZ, UR6, PT ;  /* 0x00000006ff007c0c */ /* 0x000fda000bf25270 */
[----:B------:R-:W-:Y:S05]  /*2fb0*/  @!P1 BRA `(.L_x_36) ;  /* 0x0000000400049947 */ /* 0x000fea0003800000 */
[----:B------:R-:W-:Y:S02]  /*2fc0*/  WARPGROUP.DEPBAR.LE gsb0, 0x0 ;  /* 0x00008000000079c5 */ /* 0x000fe40000010000 */
[----:B------:R-:W-:Y:S01]  /*2fd0*/  FADD R147, R24, R147 ;  /* 0x0000009318937221 */ /* 0x000fe20000000000 */
        /* <DEDUP_REMOVED lines=62> */
[----:B------:R-:W-:-:S07]  /*33c0*/  FADD R88, R88, R87 ;  /* 0x0000005758587221 */ /* 0x000fce0000000000 */
.L_x_36:
[----:B-1----:R-:W-:Y:S01]  /*33d0*/  ISETP.GE.AND P1, PT, R18, 0x1, PT ;  /* 0x000000011200780c */ /* 0x002fe20003f26270 */
[----:B------:R1:W-:Y:S01]  /*33e0*/  SYNCS.ARRIVE.TRANS64.A1T0 RZ, [R19+UR22], RZ ;  /* 0x000000ff13ff79a7 */ /* 0x0003e20008100016 */
[----:B------:R-:W-:-:S11]  /*33f0*/  WARPGROUP.DEPBAR.LE gsb0, 0x0 ;  /* 0x00008000000079c5 */ /* 0x000fd60000010000 */
[----:B------:R-:W-:Y:S05]  /*3400*/  @!P1 BRA `(.L_x_37) ;  /* 0x0000000000509947 */ /* 0x000fea0003800000 */
[----:B------:R-:W-:-:S13]  /*3410*/  ISETP.NE.AND P1, PT, R149, 0x3, PT ;  /* 0x000000039500780c */ /* 0x000fda0003f25270 */
[----:B------:R-:W-:Y:S05]  /*3420*/  @!P1 BRA `(.L_x_38) ;  /* 0x0000000000049947 */ /* 0x000fea0003800000 */
[----:B------:R-:W-:Y:S01]  /*3430*/  BPT.TRAP 0x1 ;  /* 0x000000040000795c */ /* 0x000fe20000300000 */
.L_x_38:
[----:B------:R-:W-:Y:S01]  /*3440*/  BSSY B0, `(.L_x_39) ;  /* 0x000000e000007945 */ /* 0x000fe20003800000 */
[----:B------:R-:W-:-:S03]  /*3450*/  ISETP.GT.U32.AND P1, PT, R7, 0x1, PT ;  /* 0x000000010700780c */ /* 0x000fc60003f24070 */
[----:B------:R-:W-:Y:S10]  /*3460*/  @!P0 BRA `(.L_x_40) ;  /* 0x00000000002c8947 */ /* 0x000ff40003800000 */
[----:B------:R-:W-:-:S04]  /*3470*/  UIADD3 UR8, UR10, UR5, URZ ;  /* 0x000000050a087290 */ /* 0x000fc8000fffe03f */
[----:B------:R-:W-:-:S04]  /*3480*/  UIMAD.WIDE.U32 UR6, UR8, -0x45306eb3, URZ ;  /* 0xbacf914d080678a5 */ /* 0x000fc8000f8e003f */
[----:B------:R-:W-:-:S04]  /*3490*/  UIADD3 UR6, UR8, -UR7, URZ ;  /* 0x8000000708067290 */ /* 0x000fc8000fffe03f */
[----:B------:R-:W-:-:S04]  /*34a0*/  ULEA.HI UR6, UR6, UR7, URZ, 0x1f ;  /* 0x0000000706067291 */ /* 0x000fc8000f8ff83f */
[----:B------:R-:W-:-:S04]  /*34b0*/  USHF.R.U32.HI UR6, URZ, 0x5, UR6 ;  /* 0x000000053f067899 */ /* 0x000fc80008011606 */
[----:B------:R-:W-:-:S04]  /*34c0*/  UIMAD UR6, UR6, -0x25, UR8 ;  /* 0xffffffdb060678a4 */ /* 0x000fc8000f8e0208 */
[----:B------:R-:W-:-:S04]  /*34d0*/  ULEA UR6, UR6, UR9, 0x3 ;  /* 0x0000000906067291 */ /* 0x000fc8000f8e183f */
[----:B------:R-:W-:-:S06]  /*34e0*/  UIADD3 UR6, UR6, 0x128, URZ ;  /* 0x0000012806067890 */ /* 0x000fcc000fffe03f */
[----:B-1----:R-:W-:-:S05]  /*34f0*/  IMAD.U32 R19, RZ, RZ, UR6 ;  /* 0x00000006ff137e24 */ /* 0x002fca000f8e00ff */
[----:B------:R-:W-:-:S04]  /*3500*/  PRMT R18, R10, 0x654, R19 ;  /* 0x000006540a127816 */ /* 0x000fc80000000013 */
[----:B------:R3:W-:Y:S03]  /*3510*/  SYNCS.ARRIVE.TRANS64.RED.A1T0 RZ, [R18+URZ], RZ ;  /* 0x000000ff12ff79a7 */ /* 0x0007e6000810043f */
.L_x_40:
[----:B------:R-:W-:Y:S05]  /*3520*/  BSYNC B0 ;  /* 0x0000000000007941 */ /* 0x000fea0003800000 */
.L_x_39:
[----:B------:R-:W-:Y:S05]  /*3530*/  @P1 BRA `(.L_x_37) ;  /* 0x0000000000041947 */ /* 0x000fea0003800000 */
[----:B------:R-:W-:Y:S01]  /*3540*/  BPT.TRAP 0x1 ;  /* 0x000000040000795c */ /* 0x000fe20000300000 */
.L_x_37:
[----:B---3--:R-:W-:Y:S01]  /*3550*/  SHF.L.U32 R18, R150, 0x1f, RZ ;  /* 0x0000001f96127819 */ /* 0x008fe200000006ff */
[----:B------:R-:W-:Y:S01]  /*3560*/  UIADD3 UR8, UR15, UR5, URZ ;  /* 0x000000050f087290 */ /* 0x000fe2000fffe03f */
[----:B------:R-:W3:Y:S01]  /*3570*/  LDC R30, c[0x0][0x288] ;  /* 0x0000a200ff1e7b82 */ /* 0x000ee20000000800 */
[----:B------:R-:W-:Y:S01]  /*3580*/  UISETP.GE.U32.AND UP1, UPT, UR15, 0x25, UPT ;  /* 0x000000250f00788c */ /* 0x000fe2000bf26070 */
[----:B------:R-:W-:Y:S01]  /*3590*/  IMAD.SHL.U32 R26, R13, 0x2, RZ ;  /* 0x000000020d1a7824 */ /* 0x000fe200078e00ff */
[----:B------:R-:W-:Y:S02]  /*35a0*/  UISETP.GT.U32.AND UP0, UPT, UR8, 0x24, UPT ;  /* 0x000000240800788c */ /* 0x000fe4000bf04070 */
[----:B------:R-:W-:Y:S02]  /*35b0*/  UIMAD.WIDE.U32 UR6, UR8, -0x45306eb3, URZ ;  /* 0xbacf914d080678a5 */ /* 0x000fe4000f8e003f */
[----:B------:R-:W-:Y:S01]  /*35c0*/  UISETP.LT.U32.AND UP0, UPT, UR15, 0x25, UP0 ;  /* 0x000000250f00788c */ /* 0x000fe20008701070 */
[----:B------:R-:W0:Y:S01]  /*35d0*/  SYNCS.PHASECHK.TRANS64.TRYWAIT P1, [UR11+0x8], R18 ;  /* 0x00000812ff0075a7 */ /* 0x000e22000802014b */
[----:B------:R-:W-:Y:S01]  /*35e0*/  UIADD3 UR5, UR8, -UR7, URZ ;  /* 0x8000000708057290 */ /* 0x000fe2000fffe03f */
[----:B------:R-:W-:Y:S01]  /*35f0*/  SHF.R.S32.HI R27, RZ, 0x1f, R26 ;  /* 0x0000001fff1b7819 */ /* 0x000fe2000001141a */
[----:B------:R-:W-:-:S02]  /*3600*/  USEL UR6, URZ, 0x1, !UP0 ;  /* 0x000000013f067887 */ /* 0x000fc4000c000000 */
[----:B------:R-:W-:Y:S02]  /*3610*/  ULEA.HI UR5, UR5, UR7, URZ, 0x1f ;  /* 0x0000000705057291 */ /* 0x000fe4000f8ff83f */
[----:B------:R-:W-:Y:S02]  /*3620*/  ULOP3.LUT UR4, UR4, UR6, URZ, 0x3c, !UPT ;  /* 0x0000000604047292 */ /* 0x000fe4000f8e3c3f */
[----:B------:R-:W-:-:S04]  /*3630*/  USHF.R.U32.HI UR5, URZ, 0x5, UR5 ;  /* 0x000000053f057899 */ /* 0x000fc80008011605 */
[----:B------:R-:W-:Y:S02]  /*3640*/  @UP1 ULOP3.LUT UR4, UR4, 0x1, UR5, 0x78, !UPT ;  /* 0x0000000104041892 */ /* 0x000fe4000f8e7805 */
[----:B------:R-:W-:Y:S01]  /*3650*/  UIMAD UR5, UR5, -0x25, UR8 ;  /* 0xffffffdb050578a4 */ /* 0x000fe2000f8e0208 */
[----:B0--3--:R-:W-:Y:S11]  /*3660*/  @!P1 BRA `(.L_x_41) ;  /* 0x0000007000809947 */ /* 0x009ff60003800000 */
.L_x_232:
[----:B------:R-:W-:Y:S01]  /*3670*/  IMAD.SHL.U32 R31, R5, 0x80, RZ ;  /* 0x00000080051f7824 */ /* 0x000fe200078e00ff */
[----:B------:R-:W-:Y:S01]  /*3680*/  ULDC UR8, c[0x0][0x284] ;  /* 0x0000a10000087ab9 */ /* 0x000fe20000000800 */
[----:B------:R-:W-:Y:S01]  /*3690*/  IMAD.SHL.U32 R5, R6, 0x40, RZ ;  /* 0x0000004006057824 */ /* 0x000fe200078e00ff */
[----:B------:R-:W-:Y:S01]  /*36a0*/  SHF.R.S32.HI R33, RZ, 0x1f, R4 ;  /* 0x0000001fff217819 */ /* 0x000fe20000011404 */
[----:B------:R-:W-:Y:S01]  /*36b0*/  ULDC.64 UR6, c[0x0][0x5d0] ;  /* 0x0001740000067ab9 */ /* 0x000fe20000000a00 */
[----:B------:R-:W-:Y:S01]  /*36c0*/  SHF.R.S32.HI R32, RZ, 0x1f, R31 ;  /* 0x0000001fff207819 */ /* 0x000fe2000001141f */
[----:B01----:R-:W-:Y:S01]  /*36d0*/  IMAD.WIDE.U32 R18, R4, UR6, R26 ;  /* 0x0000000604127c25 */ /* 0x003fe2000f8e001a */
[----:B------:R-:W-:-:S03]  /*36e0*/  ISETP.GE.AND P1, PT, R5, UR8, PT ;  /* 0x0000000805007c0c */ /* 0x000fc6000bf26270 */
[----:B------:R-:W-:Y:S01]  /*36f0*/  IMAD R21, R33, UR6, RZ ;  /* 0x0000000621157c24 */ /* 0x000fe2000f8e02ff */
[C---:B------:R-:W-:Y:S02]  /*3700*/  ISETP.GE.OR P1, PT, R31.reuse, R30, P1 ;  /* 0x0000001e1f00720c */ /* 0x040fe40000f26670 */
[----:B------:R-:W-:Y:S01]  /*3710*/  IADD3 R18, P2, R31, R18, RZ ;  /* 0x000000121f127210 */ /* 0x000fe20007f5e0ff */
[----:B------:R-:W-:-:S05]  /*3720*/  IMAD R21, R4, UR7, R21 ;  /* 0x0000000704157c24 */ /* 0x000fca000f8e0215 */
[----:B------:R-:W-:-:S05]  /*3730*/  IADD3.X R19, R32, R19, R21, P2, !PT ;  /* 0x0000001320137210 */ /* 0x000fca00017fe415 */
[----:B------:R-:W-:Y:S05]  /*3740*/  @P1 BRA `(.L_x_42) ;  /* 0x0000004400b81947 */ /* 0x000fea0003800000 */
[----:B------:R-:W0:Y:S01]  /*3750*/  LDC.64 R28, c[0x0][0x5c8] ;  /* 0x00017200ff1c7b82 */ /* 0x000e220000000a00 */
[----:B------:R-:W-:Y:S01]  /*3760*/  IMAD.WIDE R24, R6, 0x40, R14 ;  /* 0x0000004006187825 */ /* 0x000fe200078e020e */
[----:B------:R-:W-:Y:S01]  /*3770*/  ULDC.64 UR6, c[0x0][0x5c0] ;  /* 0x0001700000067ab9 */ /* 0x000fe20000000a00 */
[----:B------:R-:W-:Y:S02]  /*3780*/  BSSY B0, `(.L_x_42) ;  /* 0x000046a000007945 */ /* 0x000fe40003800000 */
[-C--:B0-----:R-:W-:Y:S02]  /*3790*/  IMAD R6, R25, R28.reuse, RZ ;  /* 0x0000001c19067224 */ /* 0x081fe400078e02ff */
[----:B------:R-:W-:-:S04]  /*37a0*/  IMAD.WIDE.U32 R18, R24, R28, R18 ;  /* 0x0000001c18127225 */ /* 0x000fc800078e0012 */
[----:B------:R-:W-:Y:S01]  /*37b0*/  IMAD R21, R24, R29, R6 ;  /* 0x0000001d18157224 */ /* 0x000fe200078e0206 */
[----:B------:R-:W-:Y:S02]  /*37c0*/  LEA R6, P1, R28, R18, 0x3 ;  /* 0x000000121c067211 */ /* 0x000fe400078218ff */
[----:B------:R-:W-:Y:S01]  /*37d0*/  IADD3 R20, P2, R18, UR6, RZ ;  /* 0x0000000612147c10 */ /* 0x000fe2000ff5e0ff */
[----:B------:R-:W-:Y:S01]  /*37e0*/  IMAD.IADD R21, R19, 0x1, R21 ;  /* 0x0000000113157824 */ /* 0x000fe200078e0215 */
[----:B------:R-:W-:Y:S01]  /*37f0*/  IADD3 R18, P4, R6, UR6, RZ ;  /* 0x0000000606127c10 */ /* 0x000fe2000ff9e0ff */
[----:B------:R-:W-:Y:S02]  /*3800*/  IMAD R6, R13, -0x2, R30 ;  /* 0xfffffffe0d067824 */ /* 0x000fe400078e021e */
[----:B------:R-:W-:Y:S01]  /*3810*/  IMAD.IADD R30, R16, 0x1, -R5 ;  /* 0x00000001101e7824 */ /* 0x000fe200078e0a05 */
[----:B------:R-:W-:Y:S01]  /*3820*/  LEA.HI.X R19, R28, R21, R29, 0x3, P1 ;  /* 0x000000151c137211 */ /* 0x000fe200008f1c1d */
[----:B------:R-:W-:Y:S01]  /*3830*/  IMAD.IADD R6, R6, 0x1, -R31 ;  /* 0x0000000106067824 */ /* 0x000fe200078e0a1f */
[----:B----45:R-:W-:-:S02]  /*3840*/  FSETP.NEU.AND P1, PT, R12, RZ, PT ;  /* 0x000000ff0c00720b */ /* 0x030fc40003f2d000 */
[----:B------:R-:W-:Y:S02]  /*3850*/  IADD3.X R21, R21, UR7, RZ, P2, !PT ;  /* 0x0000000715157c10 */ /* 0x000fe400097fe4ff */
[----:B------:R-:W-:-:S09]  /*3860*/  IADD3.X R19, R19, UR7, RZ, P4, !PT ;  /* 0x0000000713137c10 */ /* 0x000fd2000a7fe4ff */
[----:B------:R-:W-:Y:S05]  /*3870*/  @!P1 BRA `(.L_x_43) ;  /* 0x0000003400609947 */ /* 0x000fea0003800000 */
[----:B------:R-:W-:Y:S01]  /*3880*/  ULDC.64 UR6, c[0x0][0x5b8] ;  /* 0x00016e0000067ab9 */ /* 0x000fe20000000a00 */
[----:B------:R-:W-:Y:S01]  /*3890*/  ULDC.64 UR16, c[0x0][0x5a8] ;  /* 0x00016a0000107ab9 */ /* 0x000fe20000000a00 */
[----:B------:R-:W-:Y:S01]  /*38a0*/  IMAD.WIDE.U32 R26, R4, UR6, R26 ;  /* 0x00000006041a7c25 */ /* 0x000fe2000f8e001a */
[----:B------:R-:W-:Y:S01]  /*38b0*/  BSSY B1, `(.L_x_44) ;  /* 0x0000010000017945 */ /* 0x000fe20003800000 */
[----:B------:R-:W-:Y:S02]  /*38c0*/  PRMT R28, RZ, 0x7610, R28 ;  /* 0x00007610ff1c7816 */ /* 0x000fe4000000001c */
[----:B------:R-:W-:Y:S01]  /*38d0*/  IMAD R5, R33, UR6, RZ ;  /* 0x0000000621057c24 */ /* 0x000fe2000f8e02ff */
[----:B------:R-:W-:-:S03]  /*38e0*/  IADD3 R26, P1, R31, R26, RZ ;  /* 0x0000001a1f1a7210 */ /* 0x000fc60007f3e0ff */
[----:B------:R-:W-:Y:S01]  /*38f0*/  IMAD R5, R4, UR7, R5 ;  /* 0x0000000704057c24 */ /* 0x000fe2000f8e0205 */
[----:B------:R-:W-:Y:S02]  /*3900*/  ULDC.64 UR6, c[0x0][0x5b0] ;  /* 0x00016c0000067ab9 */ /* 0x000fe40000000a00 */
[----:B------:R-:W-:Y:S02]  /*3910*/  IMAD R29, R25, UR6, RZ ;  /* 0x00000006191d7c24 */ /* 0x000fe4000f8e02ff */
[----:B------:R-:W-:Y:S02]  /*3920*/  IADD3.X R27, R32, R27, R5, P1, !PT ;  /* 0x0000001b201b7210 */ /* 0x000fe40000ffe405 */
[----:B------:R-:W-:Y:S01]  /*3930*/  ISETP.GE.AND P1, PT, R30, 0x1, PT ;  /* 0x000000011e00780c */ /* 0x000fe20003f26270 */
[C---:B------:R-:W-:Y:S02]  /*3940*/  IMAD R29, R24.reuse, UR7, R29 ;  /* 0x00000007181d7c24 */ /* 0x040fe4000f8e021d */
[----:B------:R-:W-:Y:S01]  /*3950*/  IMAD.WIDE.U32 R4, R24, UR6, R26 ;  /* 0x0000000618047c25 */ /* 0x000fe2000f8e001a */
[----:B------:R-:W-:-:S02]  /*3960*/  ISETP.LT.OR P5, PT, R6, 0x1, !P1 ;  /* 0x000000010600780c */ /* 0x000fc40004fa1670 */
[----:B------:R-:W-:-:S04]  /*3970*/  IADD3 R4, P2, R4, UR16, RZ ;  /* 0x0000001004047c10 */ /* 0x000fc8000ff5e0ff */
[----:B------:R-:W-:-:S07]  /*3980*/  IADD3.X R5, R5, UR17, R29, P2, !PT ;  /* 0x0000001105057c10 */ /* 0x000fce00097fe41d */
[----:B------:R-:W-:Y:S05]  /*3990*/  @P5 BRA `(.L_x_45) ;  /* 0x0000000000045947 */ /* 0x000fea0003800000 */
[----:B------:R0:W5:Y:S02]  /*39a0*/  LDG.E.U8 R28, desc[UR20][R4.64] ;  /* 0x00000014041c7981 */ /* 0x000164000c1e1100 */
.L_x_45:
[----:B------:R-:W-:Y:S05]  /*39b0*/  BSYNC B1 ;  /* 0x0000000000017941 */ /* 0x000fea0003800000 */
.L_x_44:
[----:B-----5:R-:W-:Y:S01]  /*39c0*/  LOP3.LUT R28, R28, 0xff, RZ, 0xc0, !PT ;  /* 0x000000ff1c1c7812 */ /* 0x020fe200078ec0ff */
[----:B------:R-:W-:Y:S01]  /*39d0*/  BSSY B1, `(.L_x_46) ;  /* 0x000000b000017945 */ /* 0x000fe20003800000 */
[----:B------:R-:W-:Y:S02]  /*39e0*/  ISETP.LT.OR P4, PT, R6, 0x2, !P1 ;  /* 0x000000020600780c */ /* 0x000fe40004f81670 */
[----:B------:R-:W-:-:S05]  /*39f0*/  F2FP.F16.E4M3.UNPACK_B R28, R28 ;  /* 0x0000001cff1c723e */ /* 0x000fca00020006ff */
[----:B------:R-:W-:-:S05]  /*3a00*/  HADD2.F32 R29, -RZ, R28.H0_H0 ;  /* 0x2000001cff1d7230 */ /* 0x000fca0000004100 */
[----:B------:R-:W-:-:S04]  /*3a10*/  FMUL R28, R29, R12 ;  /* 0x0000000c1d1c7220 */ /* 0x000fc80000400000 */
[----:B--2---:R-:W-:-:S05]  /*3a20*/  FFMA R28, R147, R11, R28 ;  /* 0x0000000b931c7223 */ /* 0x004fca000000001c */
[----:B------:R-:W-:Y:S02]  /*3a30*/  F2FP.SATFINITE.E4M3.F32.PACK_AB_MERGE_C R29, RZ, R28, RZ ;  /* 0x0000001cff1d723e */ /* 0x000fe400048070ff */
[----:B------:R-:W-:-:S03]  /*3a40*/  PRMT R28, RZ, 0x7610, R28 ;  /* 0x00007610ff1c7816 */ /* 0x000fc6000000001c */
[----:B------:R1:W-:Y:S01]  /*3a50*/  @!P5 STG.E.U8 desc[UR20][R20.64], R29 ;  /* 0x0000001d1400d986 */ /* 0x0003e2000c101114 */
[----:B------:R-:W-:Y:S05]  /*3a60*/  @P4 BRA `(.L_x_47) ;  /* 0x0000000000044947 */ /* 0x000fea0003800000 */
[----:B------:R2:W5:Y:S02]  /*3a70*/  LDG.E.U8 R28, desc[UR20][R4.64+0x1] ;  /* 0x00000114041c7981 */ /* 0x000564000c1e1100 */
.L_x_47:
[----:B------:R-:W-:Y:S05]  /*3a80*/  BSYNC B1 ;  /* 0x0000000000017941 */ /* 0x000fea0003800000 */
.L_x_46:
[----:B-----5:R-:W-:Y:S01]  /*3a90*/  LOP3.LUT R28, R28, 0xff, RZ, 0xc0, !PT ;  /* 0x000000ff1c1c7812 */ /* 0x020fe200078ec0ff */
[----:B------:R-:W-:Y:S01]  /*3aa0*/  BSSY B1, `(.L_x_48) ;  /* 0x0000013000017945 */ /* 0x000fe20003800000 */
[----:B------:R-:W-:Y:S02]  /*3ab0*/  IADD3 R31, P2, R24, 0x8, RZ ;  /* 0x00000008181f7810 */ /* 0x000fe40007f5e0ff */
[----:B------:R-:W-:-:S03]  /*3ac0*/  F2FP.F16.E4M3.UNPACK_B R28, R28 ;  /* 0x0000001cff1c723e */ /* 0x000fc600020006ff */
[----:B------:R-:W-:Y:S01]  /*3ad0*/  IMAD.X R24, RZ, RZ, R25, P2 ;  /* 0x000000ffff187224 */ /* 0x000fe200010e0619 */
[----:B------:R-:W-:Y:S01]  /*3ae0*/  ISETP.GE.AND P2, PT, R30, 0x9, PT ;  /* 0x000000091e00780c */ /* 0x000fe20003f46270 */
[----:B-1----:R-:W-:Y:S02]  /*3af0*/  HADD2.F32 R29, -RZ, R28.H0_H0 ;  /* 0x2000001cff1d7230 */ /* 0x002fe40000004100 */
[----:B------:R-:W-:Y:S01]  /*3b00*/  IMAD R24, R24, UR6, RZ ;  /* 0x0000000618187c24 */ /* 0x000fe2000f8e02ff */
[----:B------:R-:W-:Y:S01]  /*3b10*/  ISETP.LT.OR P5, PT, R6, 0x1, !P2 ;  /* 0x000000010600780c */ /* 0x000fe200057a1670 */
[----:B------:R-:W-:-:S04]  /*3b20*/  IMAD.WIDE.U32 R26, R31, UR6, R26 ;  /* 0x000000061f1a7c25 */ /* 0x000fc8000f8e001a */
[----:B------:R-:W-:Y:S01]  /*3b30*/  FMUL R29, R29, R12 ;  /* 0x0000000c1d1d7220 */ /* 0x000fe20000400000 */
[----:B------:R-:W-:-:S03]  /*3b40*/  IMAD R31, R31, UR7, R24 ;  /* 0x000000071f1f7c24 */ /* 0x000fc6000f8e0218 */
[----:B------:R-:W-:Y:S01]  /*3b50*/  FFMA R29, R148, R11, R29 ;  /* 0x0000000b941d7223 */ /* 0x000fe2000000001d */
[----:B------:R-:W-:Y:S02]  /*3b60*/  IADD3 R24, P6, R26, UR16, RZ ;  /* 0x000000101a187c10 */ /* 0x000fe4000ffde0ff */
[----:B------:R-:W-:Y:S02]  /*3b70*/  PRMT R26, RZ, 0x7610, R26 ;  /* 0x00007610ff1a7816 */ /* 0x000fe4000000001a */
[----:B------:R-:W-:Y:S02]  /*3b80*/  F2FP.SATFINITE.E4M3.F32.PACK_AB_MERGE_C R29, RZ, R29, RZ ;  /* 0x0000001dff1d723e */ /* 0x000fe400048070ff */
[----:B------:R-:W-:-:S03]  /*3b90*/  IADD3.X R25, R27, UR17, R31, P6, !PT ;  /* 0x000000111b197c10 */ /* 0x000fc6000b7fe41f */
[----:B------:R1:W-:Y:S01]  /*3ba0*/  @!P4 STG.E.U8 desc[UR20][R20.64+0x1], R29 ;  /* 0x0000011d1400c986 */ /* 0x0003e2000c101114 */
[----:B------:R-:W-:Y:S05]  /*3bb0*/  @P5 BRA `(.L_x_49) ;  /* 0x0000000000045947 */ /* 0x000fea0003800000 */
[----:B------:R3:W5:Y:S02]  /*3bc0*/  LDG.E.U8 R26, desc[UR20][R24.64] ;  /* 0x00000014181a7981 */ /* 0x000764000c1e1100 */
.L_x_49:
[----:B------:R-:W-:Y:S05]  /*3bd0*/  BSYNC B1 ;  /* 0x0000000000017941 */ /* 0x000fea0003800000 */
.L_x_48:
[----:B-----5:R-:W-:Y:S01]  /*3be0*/  LOP3.LUT R26, R26, 0xff, RZ, 0xc0, !PT ;  /* 0x000000ff1a1a7812 */ /* 0x020fe200078ec0ff */
[----:B------:R-:W-:Y:S01]  /*3bf0*/  BSSY B1, `(.L_x_50) ;  /* 0x000000b000017945 */ /* 0x000fe20003800000 */
[----:B------:R-:W-:Y:S02]  /*3c00*/  ISETP.LT.OR P4, PT, R6, 0x2, !P2 ;  /* 0x000000020600780c */ /* 0x000fe40005781670 */
[----:B------:R-:W-:-:S05]  /*3c10*/  F2FP.F16.E4M3.UNPACK_B R26, R26 ;  /* 0x0000001aff1a723e */ /* 0x000fca00020006ff */
[----:B------:R-:W-:-:S05]  /*3c20*/  HADD2.F32 R27, -RZ, R26.H0_H0 ;  /* 0x2000001aff1b7230 */ /* 0x000fca0000004100 */
[----:B------:R-:W-:-:S04]  /*3c30*/  FMUL R26, R27, R12 ;  /* 0x0000000c1b1a7220 */ /* 0x000fc80000400000 */
[----:B------:R-:W-:-:S05]  /*3c40*/  FFMA R26, R145, R11, R26 ;  /* 0x0000000b911a7223 */ /* 0x000fca000000001a */
[----:B------:R-:W-:Y:S02]  /*3c50*/  F2FP.SATFINITE.E4M3.F32.PACK_AB_MERGE_C R27, RZ, R26, RZ ;  /* 0x0000001aff1b723e */ /* 0x000fe400048070ff */
[----:B------:R-:W-:-:S03]  /*3c60*/  PRMT R26, RZ, 0x7610, R26 ;  /* 0x00007610ff1a7816 */ /* 0x000fc6000000001a */
[----:B------:R4:W-:Y:S01]  /*3c70*/  @!P5 STG.E.U8 desc[UR20][R18.64], R27 ;  /* 0x0000001b1200d986 */ /* 0x0009e2000c101114 */
[----:B------:R-:W-:Y:S05]  /*3c80*/  @P4 BRA `(.L_x_51) ;  /* 0x0000000000044947 */ /* 0x000fea0003800000 */
[----:B------:R0:W5:Y:S02]  /*3c90*/  LDG.E.U8 R26, desc[UR20][R24.64+0x1] ;  /* 0x00000114181a7981 */ /* 0x000164000c1e1100 */
.L_x_51:
[----:B------:R-:W-:Y:S05]  /*3ca0*/  BSYNC B1 ;  /* 0x0000000000017941 */ /* 0x000fea0003800000 */
.L_x_50:
[----:B-----5:R-:W-:Y:S01]  /*3cb0*/  LOP3.LUT R26, R26, 0xff, RZ, 0xc0, !PT ;  /* 0x000000ff1a1a7812 */ /* 0x020fe200078ec0ff */
[----:B------:R-:W-:Y:S01]  /*3cc0*/  BSSY B1, `(.L_x_52) ;  /* 0x000000b000017945 */ /* 0x000fe20003800000 */
[----:B------:R-:W-:Y:S02]  /*3cd0*/  ISETP.LT.OR P5, PT, R6, 0x9, !P1 ;  /* 0x000000090600780c */ /* 0x000fe40004fa1670 */
[----:B------:R-:W-:-:S05]  /*3ce0*/  F2FP.F16.E4M3.UNPACK_B R26, R26 ;  /* 0x0000001aff1a723e */ /* 0x000fca00020006ff */
[----:B----4-:R-:W-:Y:S01]  /*3cf0*/  HADD2.F32 R27, -RZ, R26.H0_H0 ;  /* 0x2000001aff1b7230 */ /* 0x010fe20000004100 */
[----:B------:R-:W-:-:S04]  /*3d00*/  PRMT R26, RZ, 0x7610, R26 ;  /* 0x00007610ff1a7816 */ /* 0x000fc8000000001a */
[----:B------:R-:W-:-:S04]  /*3d10*/  FMUL R27, R27, R12 ;  /* 0x0000000c1b1b7220 */ /* 0x000fc80000400000 */
[----:B------:R-:W-:-:S05]  /*3d20*/  FFMA R27, R146, R11, R27 ;  /* 0x0000000b921b7223 */ /* 0x000fca000000001b */
[----:B------:R-:W-:-:S05]  /*3d30*/  F2FP.SATFINITE.E4M3.F32.PACK_AB_MERGE_C R27, RZ, R27, RZ ;  /* 0x0000001bff1b723e */ /* 0x000fca00048070ff */
[----:B------:R4:W-:Y:S01]  /*3d40*/  @!P4 STG.E.U8 desc[UR20][R18.64+0x1], R27 ;  /* 0x0000011b1200c986 */ /* 0x0009e2000c101114 */
[----:B------:R-:W-:Y:S05]  /*3d50*/  @P5 BRA `(.L_x_53) ;  /* 0x0000000000045947 */ /* 0x000fea0003800000 */
[----:B------:R0:W5:Y:S02]  /*3d60*/  LDG.E.U8 R26, desc[UR20][R4.64+0x8] ;  /* 0x00000814041a7981 */ /* 0x000164000c1e1100 */
.L_x_53:
[----:B------:R-:W-:Y:S05]  /*3d70*/  BSYNC B1 ;  /* 0x0000000000017941 */ /* 0x000fea0003800000 */
.L_x_52:
[----:B-----5:R-:W-:Y:S01]  /*3d80*/  LOP3.LUT R26, R26, 0xff, RZ, 0xc0, !PT ;  /* 0x000000ff1a1a7812 */ /* 0x020fe200078ec0ff */
[----:B------:R-:W-:Y:S01]  /*3d90*/  BSSY B1, `(.L_x_54) ;  /* 0x000000b000017945 */ /* 0x000fe20003800000 */
[----:B------:R-:W-:Y:S02]  /*3da0*/  ISETP.LT.OR P4, PT, R6, 0xa, !P1 ;  /* 0x0000000a0600780c */ /* 0x000fe40004f81670 */
[----:B------:R-:W-:-:S05]  /*3db0*/  F2FP.F16.E4M3.UNPACK_B R26, R26 ;  /* 0x0000001aff1a723e */ /* 0x000fca00020006ff */
[----:B----4-:R-:W-:-:S05]  /*3dc0*/  HADD2.F32 R27, -RZ, R26.H0_H0 ;  /* 0x2000001aff1b7230 */ /* 0x010fca0000004100 */
[----:B------:R-:W-:-:S04]  /*3dd0*/  FMUL R26, R27, R12 ;  /* 0x0000000c1b1a7220 */ /* 0x000fc80000400000 */
[----:B------:R-:W-:-:S05]  /*3de0*/  FFMA R26, R143, R11, R26 ;  /* 0x0000000b8f1a7223 */ /* 0x000fca000000001a */
[----:B------:R-:W-:Y:S02]  /*3df0*/  F2FP.SATFINITE.E4M3.F32.PACK_AB_MERGE_C R27, RZ, R26, RZ ;  /* 0x0000001aff1b723e */ /* 0x000fe400048070ff */
[----:B------:R-:W-:-:S03]  /*3e00*/  PRMT R26, RZ, 0x7610, R26 ;  /* 0x00007610ff1a7816 */ /* 0x000fc6000000001a */
[----:B------:R4:W-:Y:S01]  /*3e10*/  @!P5 STG.E.U8 desc[UR20][R20.64+0x8], R27 ;  /* 0x0000081b1400d986 */ /* 0x0009e2000c101114 */
[----:B------:R-:W-:Y:S05]  /*3e20*/  @P4 BRA `(.L_x_55) ;  /* 0x0000000000044947 */ /* 0x000fea0003800000 */
[----:B------:R0:W5:Y:S02]  /*3e30*/  LDG.E.U8 R26, desc[UR20][R4.64+0x9] ;  /* 0x00000914041a7981 */ /* 0x000164000c1e1100 */
.L_x_55:
[----:B------:R-:W-:Y:S05]  /*3e40*/  BSYNC B1 ;  /* 0x0000000000017941 */ /* 0x000fea0003800000 */
.L_x_54:
        /* <DEDUP_REMOVED lines=12> */
.L_x_57:
[----:B------:R-:W-:Y:S05]  /*3f10*/  BSYNC B1 ;  /* 0x0000000000017941 */ /* 0x000fea0003800000 */
.L_x_56:
        /* <DEDUP_REMOVED lines=12> */
.L_x_59:
[----:B------:R-:W-:Y:S05]  /*3fe0*/  BSYNC B1 ;  /* 0x0000000000017941 */ /* 0x000fea0003800000 */
.L_x_58:
        /* <DEDUP_REMOVED lines=12> */
.L_x_61:
[----:B------:R-:W-:Y:S05]  /*40b0*/  BSYNC B1 ;  /* 0x0000000000017941 */ /* 0x000fea0003800000 */
.L_x_60:
        /* <DEDUP_REMOVED lines=12> */
.L_x_63:
[----:B------:R-:W-:Y:S05]  /*4180*/  BSYNC B1 ;  /* 0x0000000000017941 */ /* 0x000fea0003800000 */
.L_x_62:
        /* <DEDUP_REMOVED lines=12> */
.L_x_65:
[----:B------:R-:W-:Y:S05]  /*4250*/  BSYNC B1 ;  /* 0x0000000000017941 */ /* 0x000fea0003800000 */
.L_x_64:
        /* <DEDUP_REMOVED lines=12> */
.L_x_67:
[----:B------:R-:W-:Y:S05]  /*4320*/  BSYNC B1 ;  /* 0x0000000000017941 */ /* 0x000fea0003800000 */
.L_x_66:
        /* <DEDUP_REMOVED lines=12> */
.L_x_69:
[----:B------:R-:W-:Y:S05]  /*43f0*/  BSYNC B1 ;  /* 0x0000000000017941 */ /* 0x000fea0003800000 */
.L_x_68:
        /* <DEDUP_REMOVED lines=12> */
.L_x_71:
[----:B------:R-:W-:Y:S05]  /*44c0*/  BSYNC B1 ;  /* 0x0000000000017941 */ /* 0x000fea0003800000 */
.L_x_70:
        /* <DEDUP_REMOVED lines=12> */
.L_x_73:
[----:B------:R-:W-:Y:S05]  /*4590*/  BSYNC B1 ;  /* 0x0000000000017941 */ /* 0x000fea0003800000 */
.L_x_72:
        /* <DEDUP_REMOVED lines=12> */
.L_x_75:
[----:B------:R-:W-:Y:S05]  /*4660*/  BSYNC B1 ;  /* 0x0000000000017941 */ /* 0x000fea0003800000 */
.L_x_74:
        /* <DEDUP_REMOVED lines=12> */
.L_x_77:
[----:B------:R-:W-:Y:S05]  /*4730*/  BSYNC B1 ;  /* 0x0000000000017941 */ /* 0x000fea0003800000 */
.L_x_76:
        /* <DEDUP_REMOVED lines=12> */
.L_x_79:
[----:B------:R-:W-:Y:S05]  /*4800*/  BSYNC B1 ;  /* 0x0000000000017941 */ /* 0x000fea0003800000 */
.L_x_78:
        /* <DEDUP_REMOVED lines=12> */
.L_x_81:
[----:B------:R-:W-:Y:S05]  /*48d0*/  BSYNC B1 ;  /* 0x0000000000017941 */ /* 0x000fea0003800000 */
.L_x_80:
        /* <DEDUP_REMOVED lines=12> */
.L_x_83:
[----:B------:R-:W-:Y:S05]  /*49a0*/  BSYNC B1 ;  /* 0x0000000000017941 */ /* 0x000fea0003800000 */
.L_x_82:
        /* <DEDUP_REMOVED lines=12> */
.L_x_85:
[----:B------:R-:W-:Y:S05]  /*4a70*/  BSYNC B1 ;  /* 0x0000000000017941 */ /* 0x000fea0003800000 */
.L_x_84:
        /* <DEDUP_REMOVED lines=12> */
.L_x_87:
[----:B------:R-:W-:Y:S05]  /*4b40*/  BSYNC B1 ;  /* 0x0000000000017941 */ /* 0x000fea0003800000 */
.L_x_86:
        /* <DEDUP_REMOVED lines=12> */
.L_x_89:
[----:B------:R-:W-:Y:S05]  /*4c10*/  BSYNC B1 ;  /* 0x0000000000017941 */ /* 0x000fea0003800000 */
.L_x_88:
        /* <DEDUP_REMOVED lines=12> */
.L_x_91:
[----:B------:R-:W-:Y:S05]  /*4ce0*/  BSYNC B1 ;  /* 0x0000000000017941 */ /* 0x000fea0003800000 */
.L_x_90:
        /* <DEDUP_REMOVED lines=12> */
.L_x_93:
[----:B------:R-:W-:Y:S05]  /*4db0*/  BSYNC B1 ;  /* 0x0000000000017941 */ /* 0x000fea0003800000 */
.L_x_92:
        /* <DEDUP_REMOVED lines=12> */
.L_x_95:
[----:B------:R-:W-:Y:S05]  /*4e80*/  BSYNC B1 ;  /* 0x0000000000017941 */ /* 0x000fea0003800000 */
.L_x_94:
        /* <DEDUP_REMOVED lines=12> */
.L_x_97:
[----:B------:R-:W-:Y:S05]  /*4f50*/  BSYNC B1 ;  /* 0x0000000000017941 */ /* 0x000fea0003800000 */
.L_x_96:
        /* <DEDUP_REMOVED lines=12> */
.L_x_99:
[----:B------:R-:W-:Y:S05]  /*5020*/  BSYNC B1 ;  /* 0x0000000000017941 */ /* 0x000fea0003800000 */
.L_x_98:
        /* <DEDUP_REMOVED lines=12> */
.L_x_101:
[----:B------:R-:W-:Y:S05]  /*50f0*/  BSYNC B1 ;  /* 0x0000000000017941 */ /* 0x000fea0003800000 */
.L_x_100:
        /* <DEDUP_REMOVED lines=12> */
.L_x_103:
[----:B------:R-:W-:Y:S05]  /*51c0*/  BSYNC B1 ;  /* 0x0000000000017941 */ /* 0x000fea0003800000 */
.L_x_102:
        /* <DEDUP_REMOVED lines=12> */
.L_x_105:
[----:B------:R-:W-:Y:S05]  /*5290*/  BSYNC B1 ;  /* 0x0000000000017941 */ /* 0x000fea0003800000 */
.L_x_104:
        /* <DEDUP_REMOVED lines=12> */
.L_x_107:
[----:B------:R-:W-:Y:S05]  /*5360*/  BSYNC B1 ;  /* 0x0000000000017941 */ /* 0x000fea0003800000 */
.L_x_106:
        /* <DEDUP_REMOVED lines=12> */
.L_x_109:
[----:B------:R-:W-:Y:S05]  /*5430*/  BSYNC B1 ;  /* 0x0000000000017941 */ /* 0x000fea0003800000 */
.L_x_108:
        /* <DEDUP_REMOVED lines=12> */
.L_x_111:
[----:B------:R-:W-:Y:S05]  /*5500*/  BSYNC B1 ;  /* 0x0000000000017941 */ /* 0x000fea0003800000 */
.L_x_110:
        /* <DEDUP_REMOVED lines=12> */
.L_x_113:
[----:B------:R-:W-:Y:S05]  /*55d0*/  BSYNC B1 ;  /* 0x0000000000017941 */ /* 0x000fea0003800000 */
.L_x_112:
        /* <DEDUP_REMOVED lines=12> */
.L_x_115:
[----:B------:R-:W-:Y:S05]  /*56a0*/  BSYNC B1 ;  /* 0x0000000000017941 */ /* 0x000fea0003800000 */
.L_x_114:
        /* <DEDUP_REMOVED lines=12> */
.L_x_117:
[----:B------:R-:W-:Y:S05]  /*5770*/  BSYNC B1 ;  /* 0x0000000000017941 */ /* 0x000fea0003800000 */
.L_x_116:
        /* <DEDUP_REMOVED lines=12> */
.L_x_119:
[----:B------:R-:W-:Y:S05]  /*5840*/  BSYNC B1 ;  /* 0x0000000000017941 */ /* 0x000fea0003800000 */
.L_x_118:
        /* <DEDUP_REMOVED lines=12> */
.L_x_121:
[----:B------:R-:W-:Y:S05]  /*5910*/  BSYNC B1 ;  /* 0x0000000000017941 */ /* 0x000fea0003800000 */
.L_x_120:
        /* <DEDUP_REMOVED lines=12> */
.L_x_123:
[----:B------:R-:W-:Y:S05]  /*59e0*/  BSYNC B1 ;  /* 0x0000000000017941 */ /* 0x000fea0003800000 */
.L_x_122:
        /* <DEDUP_REMOVED lines=12> */
.L_x_125:
[----:B------:R-:W-:Y:S05]  /*5ab0*/  BSYNC B1 ;  /* 0x0000000000017941 */ /* 0x000fea0003800000 */
.L_x_124:
        /* <DEDUP_REMOVED lines=12> */
.L_x_127:
[----:B------:R-:W-:Y:S05]  /*5b80*/  BSYNC B1 ;  /* 0x0000000000017941 */ /* 0x000fea0003800000 */
.L_x_126:
        /* <DEDUP_REMOVED lines=12> */
.L_x_129:
[----:B------:R-:W-:Y:S05]  /*5c50*/  BSYNC B1 ;  /* 0x0000000000017941 */ /* 0x000fea0003800000 */
.L_x_128:
        /* <DEDUP_REMOVED lines=12> */
.L_x_131:
[----:B------:R-:W-:Y:S05]  /*5d20*/  BSYNC B1 ;  /* 0x0000000000017941 */ /* 0x000fea0003800000 */
.L_x_130:
        /* <DEDUP_REMOVED lines=12> */
.L_x_133:
[----:B------:R-:W-:Y:S05]  /*5df0*/  BSYNC B1 ;  /* 0x0000000000017941 */ /* 0x000fea0003800000 */
.L_x_132:
        /* <DEDUP_REMOVED lines=12> */
.L_x_135:
[----:B------:R-:W-:Y:S05]  /*5ec0*/  BSYNC B1 ;  /* 0x0000000000017941 */ /* 0x000fea0003800000 */
.L_x_134:
        /* <DEDUP_REMOVED lines=12> */
.L_x_137:
[----:B------:R-:W-:Y:S05]  /*5f90*/  BSYNC B1 ;  /* 0x0000000000017941 */ /* 0x000fea0003800000 */
.L_x_136:
        /* <DEDUP_REMOVED lines=12> */
.L_x_139:
[----:B------:R-:W-:Y:S05]  /*6060*/  BSYNC B1 ;  /* 0x0000000000017941 */ /* 0x000fea0003800000 */
.L_x_138:
        /* <DEDUP_REMOVED lines=12> */
.L_x_141:
[----:B------:R-:W-:Y:S05]  /*6130*/  BSYNC B1 ;  /* 0x0000000000017941 */ /* 0x000fea0003800000 */
.L_x_140:
        /* <DEDUP_REMOVED lines=12> */
.L_x_143:
[----:B------:R-:W-:Y:S05]  /*6200*/  BSYNC B1 ;  /* 0x0000000000017941 */ /* 0x000fea0003800000 */
.L_x_142:
        /* <DEDUP_REMOVED lines=12> */
.L_x_145:
[----:B------:R-:W-:Y:S05]  /*62d0*/  BSYNC B1 ;  /* 0x0000000000017941 */ /* 0x000fea0003800000 */
.L_x_144:
        /* <DEDUP_REMOVED lines=12> */
.L_x_147:
[----:B------:R-:W-:Y:S05]  /*63a0*/  BSYNC B1 ;  /* 0x0000000000017941 */ /* 0x000fea0003800000 */
.L_x_146:
        /* <DEDUP_REMOVED lines=12> */
.L_x_149:
[----:B------:R-:W-:Y:S05]  /*6470*/  BSYNC B1 ;  /* 0x0000000000017941 */ /* 0x000fea0003800000 */
.L_x_148:
        /* <DEDUP_REMOVED lines=12> */
.L_x_151:
[----:B------:R-:W-:Y:S05]  /*6540*/  BSYNC B1 ;  /* 0x0000000000017941 */ /* 0x000fea0003800000 */
.L_x_150:
        /* <DEDUP_REMOVED lines=12> */
.L_x_153:
[----:B------:R-:W-:Y:S05]  /*6610*/  BSYNC B1 ;  /* 0x0000000000017941 */ /* 0x000fea0003800000 */
.L_x_152:
        /* <DEDUP_REMOVED lines=12> */
.L_x_155:
[----:B------:R-:W-:Y:S05]  /*66e0*/  BSYNC B1 ;  /* 0x0000000000017941 */ /* 0x000fea0003800000 */
.L_x_154:
        /* <DEDUP_REMOVED lines=12> */
.L_x_157:
[----:B------:R-:W-:Y:S05]  /*67b0*/  BSYNC B1 ;  /* 0x0000000000017941 */ /* 0x000fea0003800000 */
.L_x_156:
        /* <DEDUP_REMOVED lines=12> */
.L_x_159:
[----:B------:R-:W-:Y:S05]  /*6880*/  BSYNC B1 ;  /* 0x0000000000017941 */ /* 0x000fea0003800000 */
.L_x_158:
        /* <DEDUP_REMOVED lines=12> */
.L_x_161:
[----:B------:R-:W-:Y:S05]  /*6950*/  BSYNC B1 ;  /* 0x0000000000017941 */ /* 0x000fea0003800000 */
.L_x_160:
        /* <DEDUP_REMOVED lines=12> */
.L_x_163:
[----:B------:R-:W-:Y:S05]  /*6a20*/  BSYNC B1 ;  /* 0x0000000000017941 */ /* 0x000fea0003800000 */
.L_x_162:
        /* <DEDUP_REMOVED lines=12> */
.L_x_165:
[----:B------:R-:W-:Y:S05]  /*6af0*/  BSYNC B1 ;  /* 0x0000000000017941 */ /* 0x000fea0003800000 */
.L_x_164:
[----:B-----5:R-:W-:Y:S01]  /*6b00*/  LOP3.LUT R26, R26, 0xff, RZ, 0xc0, !PT ;  /* 0x000000ff1a1a7812 */ /* 0x020fe200078ec0ff */
[----:B------:R-:W-:Y:S01]  /*6b10*/  BSSY B1, `(.L_x_166) ;  /* 0x000000b000017945 */ /* 0x000fe20003800000 */
[----:B------:R-:W-:Y:S02]  /*6b20*/  ISETP.LT.OR P1, PT, R6, 0x7a, !P1 ;  /* 0x0000007a0600780c */ /* 0x000fe40004f21670 */
[----:B------:R-:W-:-:S05]  /*6b30*/  F2FP.F16.E4M3.UNPACK_B R26, R26 ;  /* 0x0000001aff1a723e */ /* 0x000fca00020006ff */
[----:B----4-:R-:W-:-:S05]  /*6b40*/  HADD2.F32 R27, -RZ, R26.H0_H0 ;  /* 0x2000001aff1b7230 */ /* 0x010fca0000004100 */
[----:B------:R-:W-:-:S04]  /*6b50*/  FMUL R26, R27, R12 ;  /* 0x0000000c1b1a7220 */ /* 0x000fc80000400000 */
[----:B------:R-:W-:Y:S01]  /*6b60*/  FFMA R26, R17, R11, R26 ;  /* 0x0000000b111a7223 */ /* 0x000fe2000000001a */
[----:B------:R-:W-:-:S04]  /*6b70*/  PRMT R17, RZ, 0x7610, R17 ;  /* 0x00007610ff117816 */ /* 0x000fc80000000011 */
[----:B------:R-:W-:-:S05]  /*6b80*/  F2FP.SATFINITE.E4M3.F32.PACK_AB_MERGE_C R27, RZ, R26, RZ ;  /* 0x0000001aff1b723e */ /* 0x000fca00048070ff */
[----:B------:R4:W-:Y:S01]  /*6b90*/  @!P5 STG.E.U8 desc[UR20][R20.64+0x78], R27 ;  /* 0x0000781b1400d986 */ /* 0x0009e2000c101114 */
[----:B------:R-:W-:Y:S05]  /*6ba0*/  @P1 BRA `(.L_x_167) ;  /* 0x0000000000041947 */ /* 0x000fea0003800000 */
[----:B------:R0:W5:Y:S02]  /*6bb0*/  LDG.E.U8 R17, desc[UR20][R4.64+0x79] ;  /* 0x0000791404117981 */ /* 0x000164000c1e1100 */
.L_x_167:
[----:B------:R-:W-:Y:S05]  /*6bc0*/  BSYNC B1 ;  /* 0x0000000000017941 */ /* 0x000fea0003800000 */
.L_x_166:
[----:B-----5:R-:W-:Y:S01]  /*6bd0*/  LOP3.LUT R17, R17, 0xff, RZ, 0xc0, !PT ;  /* 0x000000ff11117812 */ /* 0x020fe200078ec0ff */
[----:B------:R-:W-:Y:S01]  /*6be0*/  BSSY B1, `(.L_x_168) ;  /* 0x000000b000017945 */ /* 0x000fe20003800000 */
[----:B------:R-:W-:Y:S02]  /*6bf0*/  ISETP.LT.OR P4, PT, R6, 0x79, !P2 ;  /* 0x000000790600780c */ /* 0x000fe40005781670 */
[----:B------:R-:W-:Y:S02]  /*6c00*/  F2FP.F16.E4M3.UNPACK_B R17, R17 ;  /* 0x00000011ff11723e */ /* 0x000fe400020006ff */
[----:B0-2---:R-:W-:-:S03]  /*6c10*/  PRMT R4, RZ, 0x7610, R4 ;  /* 0x00007610ff047816 */ /* 0x005fc60000000004 */
[----:B------:R-:W-:-:S05]  /*6c20*/  HADD2.F32 R17, -RZ, R17.H0_H0 ;  /* 0x20000011ff117230 */ /* 0x000fca0000004100 */
[----:B------:R-:W-:-:S04]  /*6c30*/  FMUL R17, R17, R12 ;  /* 0x0000000c11117220 */ /* 0x000fc80000400000 */
[----:B------:R-:W-:-:S05]  /*6c40*/  FFMA R17, R22, R11, R17 ;  /* 0x0000000b16117223 */ /* 0x000fca0000000011 */
[----:B------:R-:W-:-:S05]  /*6c50*/  F2FP.SATFINITE.E4M3.F32.PACK_AB_MERGE_C R17, RZ, R17, RZ ;  /* 0x00000011ff11723e */ /* 0x000fca00048070ff */
[----:B------:R0:W-:Y:S01]  /*6c60*/  @!P1 STG.E.U8 desc[UR20][R20.64+0x79], R17 ;  /* 0x0000791114009986 */ /* 0x0001e2000c101114 */
[----:B------:R-:W-:Y:S05]  /*6c70*/  @P4 BRA `(.L_x_169) ;  /* 0x0000000000044947 */ /* 0x000fea0003800000 */
[----:B------:R2:W5:Y:S02]  /*6c80*/  LDG.E.U8 R4, desc[UR20][R24.64+0x78] ;  /* 0x0000781418047981 */ /* 0x000564000c1e1100 */
.L_x_169:
[----:B------:R-:W-:Y:S05]  /*6c90*/  BSYNC B1 ;  /* 0x0000000000017941 */ /* 0x000fea0003800000 */
.L_x_168:
        /* <DEDUP_REMOVED lines=12> */
.L_x_171:
[----:B------:R-:W-:Y:S05]  /*6d60*/  BSYNC B1 ;  /* 0x0000000000017941 */ /* 0x000fea0003800000 */
.L_x_170:
[----:B------:R-:W-:Y:S05]  /*6d70*/  @P2 BRA `(.L_x_172) ;  /* 0x0000001000282947 */ /* 0x000fea0003800000 */
[----:B-----5:R-:W-:-:S04]  /*6d80*/  LOP3.LUT R4, R4, 0xff, RZ, 0xc0, !PT ;  /* 0x000000ff04047812 */ /* 0x020fc800078ec0ff */
[----:B------:R-:W-:-:S05]  /*6d90*/  F2FP.F16.E4M3.UNPACK_B R4, R4 ;  /* 0x00000004ff04723e */ /* 0x000fca00020006ff */
[----:B0-----:R-:W-:-:S05]  /*6da0*/  HADD2.F32 R5, -RZ, R4.H0_H0 ;  /* 0x20000004ff057230 */ /* 0x001fca0000004100 */
[----:B------:R-:W-:-:S04]  /*6db0*/  FMUL R5, R5, R12 ;  /* 0x0000000c05057220 */ /* 0x000fc80000400000 */
[----:B------:R-:W-:-:S05]  /*6dc0*/  FFMA R5, R88, R11, R5 ;  /* 0x0000000b58057223 */ /* 0x000fca0000000005 */
[----:B------:R-:W-:-:S05]  /*6dd0*/  F2FP.SATFINITE.E4M3.F32.PACK_AB_MERGE_C R5, RZ, R5, RZ ;  /* 0x00000005ff05723e */ /* 0x000fca00048070ff */
[----:B------:R0:W-:Y:S01]  /*6de0*/  STG.E.U8 desc[UR20][R18.64+0x79], R5 ;  /* 0x0000790512007986 */ /* 0x0001e2000c101114 */
[----:B------:R-:W-:Y:S05]  /*6df0*/  BRA `(.L_x_172) ;  /* 0x0000001000087947 */ /* 0x000fea0003800000 */
.L_x_43:
[----:B------:R-:W-:Y:S01]  /*6e00*/  ISETP.GE.AND P2, PT, R30, 0x1, PT ;  /* 0x000000011e00780c */ /* 0x000fe20003f46270 */
[-C--:B--2---:R-:W-:Y:S01]  /*6e10*/  FMUL R147, R147, R11.reuse ;  /* 0x0000000b93937220 */ /* 0x084fe20000400000 */
[-C--:B------:R-:W-:Y:S01]  /*6e20*/  FMUL R148, R148, R11.reuse ;  /* 0x0000000b94947220 */ /* 0x080fe20000400000 */
[----:B------:R-:W-:Y:S01]  /*6e30*/  ISETP.GE.AND P1, PT, R30, 0x9, PT ;  /* 0x000000091e00780c */ /* 0x000fe20003f26270 */
[-C--:B------:R-:W-:Y:S01]  /*6e40*/  FMUL R146, R146, R11.reuse ;  /* 0x0000000b92927220 */ /* 0x080fe20000400000 */
[C---:B------:R-:W-:Y:S01]  /*6e50*/  ISETP.LT.OR P5, PT, R6.reuse, 0x1, !P2 ;  /* 0x000000010600780c */ /* 0x040fe200057a1670 */
[-C--:B------:R-:W-:Y:S01]  /*6e60*/  FMUL R145, R145, R11.reuse ;  /* 0x0000000b91917220 */ /* 0x080fe20000400000 */
[----:B------:R-:W-:Y:S01]  /*6e70*/  ISETP.LT.OR P4, PT, R6, 0x2, !P2 ;  /* 0x000000020600780c */ /* 0x000fe20005781670 */
[----:B------:R-:W-:Y:S01]  /*6e80*/  FMUL R143, R143, R11 ;  /* 0x0000000b8f8f7220 */ /* 0x000fe20000400000 */
[----:B------:R-:W-:Y:S01]  /*6e90*/  F2FP.SATFINITE.E4M3.F32.PACK_AB_MERGE_C R147, RZ, R147, RZ ;  /* 0x00000093ff93723e */ /* 0x000fe200048070ff */
[-C--:B------:R-:W-:Y:S01]  /*6ea0*/  FMUL R144, R144, R11.reuse ;  /* 0x0000000b90907220 */ /* 0x080fe20000400000 */
[----:B------:R-:W-:Y:S01]  /*6eb0*/  F2FP.SATFINITE.E4M3.F32.PACK_AB_MERGE_C R5, RZ, R148, RZ ;  /* 0x00000094ff05723e */ /* 0x000fe200048070ff */
[-C--:B------:R-:W-:Y:S01]  /*6ec0*/  FMUL R141, R141, R11.reuse ;  /* 0x0000000b8d8d7220 */ /* 0x080fe20000400000 */
[----:B------:R-:W-:Y:S01]  /*6ed0*/  ISETP.LT.OR P6, PT, R6, 0x9, !P2 ;  /* 0x000000090600780c */ /* 0x000fe200057c1670 */
[-C--:B------:R-:W-:Y:S01]  /*6ee0*/  FMUL R142, R142, R11.reuse ;  /* 0x0000000b8e8e7220 */ /* 0x080fe20000400000 */
[----:B------:R-:W-:Y:S01]  /*6ef0*/  F2FP.SATFINITE.E4M3.F32.PACK_AB_MERGE_C R25, RZ, R146, RZ ;  /* 0x00000092ff19723e */ /* 0x000fe200048070ff */
[----:B------:R-:W-:Y:S01]  /*6f00*/  FMUL R140, R140, R11 ;  /* 0x0000000b8c8c7220 */ /* 0x000fe20000400000 */
[----:B------:R-:W-:Y:S01]  /*6f10*/  F2FP.SATFINITE.E4M3.F32.PACK_AB_MERGE_C R145, RZ, R145, RZ ;  /* 0x00000091ff91723e */ /* 0x000fe200048070ff */
[----:B------:R-:W-:Y:S01]  /*6f20*/  @!P5 STG.E.U8 desc[UR20][R20.64], R147 ;  /* 0x000000931400d986 */ /* 0x000fe2000c101114 */
[C---:B------:R-:W-:Y:S01]  /*6f30*/  ISETP.LT.OR P5, PT, R6.reuse, 0x2, !P1 ;  /* 0x000000020600780c */ /* 0x040fe20004fa1670 */
[----:B------:R-:W-:Y:S01]  /*6f40*/  FMUL R139, R139, R11 ;  /* 0x0000000b8b8b7220 */ /* 0x000fe20000400000 */
[----:B------:R-:W-:Y:S01]  /*6f50*/  F2FP.SATFINITE.E4M3.F32.PACK_AB_MERGE_C R143, RZ, R143, RZ ;  /* 0x0000008fff8f723e */ /* 0x000fe200048070ff */
[----:B------:R0:W-:Y:S01]  /*6f60*/  @!P4 STG.E.U8 desc[UR20][R20.64+0x1], R5 ;  /* 0x000001051400c986 */ /* 0x0001e2000c101114 */
[----:B------:R-:W-:Y:S01]  /*6f70*/  ISETP.LT.OR P4, PT, R6, 0x1, !P1 ;  /* 0x000000010600780c */ /* 0x000fe20004f81670 */
[----:B------:R-:W-:Y:S01]  /*6f80*/  FMUL R137, R137, R11 ;  /* 0x0000000b89897220 */ /* 0x000fe20000400000 */
[----:B------:R-:W-:Y:S01]  /*6f90*/  F2FP.SATFINITE.E4M3.F32.PACK_AB_MERGE_C R141, RZ, R141, RZ ;  /* 0x0000008dff8d723e */ /* 0x000fe200048070ff */
[-C--:B------:R-:W-:Y:S01]  /*6fa0*/  FMUL R138, R138, R11.reuse ;  /* 0x0000000b8a8a7220 */ /* 0x080fe20000400000 */
[----:B------:R-:W-:Y:S01]  /*6fb0*/  F2FP.SATFINITE.E4M3.F32.PACK_AB_MERGE_C R27, RZ, R142, RZ ;  /* 0x0000008eff1b723e */ /* 0x000fe200048070ff */
[----:B------:R-:W-:Y:S01]  /*6fc0*/  FMUL R135, R135, R11 ;  /* 0x0000000b87877220 */ /* 0x000fe20000400000 */
[----:B------:R-:W-:Y:S01]  /*6fd0*/  F2FP.SATFINITE.E4M3.F32.PACK_AB_MERGE_C R139, RZ, R139, RZ ;  /* 0x0000008bff8b723e */ /* 0x000fe200048070ff */
[----:B------:R-:W-:Y:S01]  /*6fe0*/  FMUL R136, R136, R11 ;  /* 0x0000000b88887220 */ /* 0x000fe20000400000 */
[----:B------:R-:W-:Y:S01]  /*6ff0*/  F2FP.SATFINITE.E4M3.F32.PACK_AB_MERGE_C R137, RZ, R137, RZ ;  /* 0x00000089ff89723e */ /* 0x000fe200048070ff */
[----:B------:R1:W-:Y:S01]  /*7000*/  @!P5 STG.E.U8 desc[UR20][R18.64+0x1], R25 ;  /* 0x000001191200d986 */ /* 0x0003e2000c101114 */
[----:B------:R-:W-:Y:S01]  /*7010*/  ISETP.LT.OR P5, PT, R6, 0xa, !P2 ;  /* 0x0000000a0600780c */ /* 0x000fe200057a1670 */
[-C--:B------:R-:W-:Y:S01]  /*7020*/  FMUL R134, R134, R11.reuse ;  /* 0x0000000b86867220 */ /* 0x080fe20000400000 */
[----:B0-----:R-:W-:Y:S01]  /*7030*/  F2FP.SATFINITE.E4M3.F32.PACK_AB_MERGE_C R5, RZ, R144, RZ ;  /* 0x00000090ff05723e */ /* 0x001fe200048070ff */
[----:B------:R-:W-:Y:S01]  /*7040*/  @!P4 STG.E.U8 desc[UR20][R18.64], R145 ;  /* 0x000000911200c986 */ /* 0x000fe2000c101114 */
[C---:B------:R-:W-:Y:S01]  /*7050*/  ISETP.LT.OR P4, PT, R6.reuse, 0x9, !P1 ;  /* 0x000000090600780c */ /* 0x040fe20004f81670 */
[----:B------:R-:W-:Y:S01]  /*7060*/  FMUL R133, R133, R11 ;  /* 0x0000000b85857220 */ /* 0x000fe20000400000 */
[----:B------:R-:W-:Y:S01]  /*7070*/  F2FP.SATFINITE.E4M3.F32.PACK_AB_MERGE_C R135, RZ, R135, RZ ;  /* 0x00000087ff87723e */ /* 0x000fe200048070ff */
[----:B------:R-:W-:Y:S01]  /*7080*/  @!P6 STG.E.U8 desc[UR20][R20.64+0x8], R143 ;  /* 0x0000088f1400e986 */ /* 0x000fe2000c101114 */
[----:B------:R-:W-:Y:S01]  /*7090*/  ISETP.LT.OR P6, PT, R6, 0xa, !P1 ;  /* 0x0000000a0600780c */ /* 0x000fe20004fc1670 */
[----:B------:R-:W-:Y:S01]  /*70a0*/  FMUL R131, R131, R11 ;  /* 0x0000000b83837220 */ /* 0x000fe20000400000 */
[----:B------:R-:W-:Y:S01]  /*70b0*/  F2FP.SATFINITE.E4M3.F32.PACK_AB_MERGE_C R133, RZ, R133, RZ ;  /* 0x00000085ff85723e */ /* 0x000fe200048070ff */
[-C--:B------:R-:W-:Y:S01]  /*70c0*/  FMUL R132, R132, R11.reuse ;  /* 0x0000000b84847220 */ /* 0x080fe20000400000 */
[----:B-1----:R-:W-:Y:S01]  /*70d0*/  F2FP.SATFINITE.E4M3.F32.PACK_AB_MERGE_C R25, RZ, R140, RZ ;  /* 0x0000008cff19723e */ /* 0x002fe200048070ff */
[----:B------:R0:W-:Y:S01]  /*70e0*/  @!P5 STG.E.U8 desc[UR20][R20.64+0x9], R5 ;  /* 0x000009051400d986 */ /* 0x0001e2000c101114 */
[C---:B------:R-:W-:Y:S01]  /*70f0*/  ISETP.LT.OR P5, PT, R6.reuse, 0x12, !P2 ;  /* 0x000000120600780c */ /* 0x040fe200057a1670 */
[----:B------:R-:W-:Y:S01]  /*7100*/  FMUL R129, R129, R11 ;  /* 0x0000000b81817220 */ /* 0x000fe20000400000 */
[----:B------:R-:W-:Y:S01]  /*7110*/  F2FP.SATFINITE.E4M3.F32.PACK_AB_MERGE_C R131, RZ, R131, RZ ;  /* 0x00000083ff83723e */ /* 0x000fe200048070ff */
[----:B------:R-:W-:Y:S01]  /*7120*/  @!P4 STG.E.U8 desc[UR20][R18.64+0x8], R141 ;  /* 0x0000088d1200c986 */ /* 0x000fe2000c101114 */
[----:B------:R-:W-:Y:S01]  /*7130*/  ISETP.LT.OR P4, PT, R6, 0x11, !P2 ;  /* 0x000000110600780c */ /* 0x000fe20005781670 */
[----:B------:R-:W-:Y:S01]  /*7140*/  FMUL R130, R130, R11 ;  /* 0x0000000b82827220 */ /* 0x000fe20000400000 */
[----:B------:R-:W-:Y:S01]  /*7150*/  F2FP.SATFINITE.E4M3.F32.PACK_AB_MERGE_C R129, RZ, R129, RZ ;  /* 0x00000081ff81723e */ /* 0x000fe200048070ff */
[----:B------:R1:W-:Y:S01]  /*7160*/  @!P6 STG.E.U8 desc[UR20][R18.64+0x9], R27 ;  /* 0x0000091b1200e986 */ /* 0x0003e2000c101114 */
[----:B------:R-:W-:Y:S01]  /*7170*/  ISETP.LT.OR P6, PT, R6, 0x11, !P1 ;  /* 0x000000110600780c */ /* 0x000fe20004fc1670 */
[-C--:B------:R-:W-:Y:S01]  /*7180*/  FMUL R128, R128, R11.reuse ;  /* 0x0000000b80807220 */ /* 0x080fe20000400000 */
[-C--:B------:R-:W-:Y:S01]  /*7190*/  FMUL R127, R127, R11.reuse ;  /* 0x0000000b7f7f7220 */ /* 0x080fe20000400000 */
[----:B0-----:R-:W-:Y:S01]  /*71a0*/  F2FP.SATFINITE.E4M3.F32.PACK_AB_MERGE_C R5, RZ, R138, RZ ;  /* 0x0000008aff05723e */ /* 0x001fe200048070ff */
[-C--:B------:R-:W-:Y:S01]  /*71b0*/  FMUL R125, R125, R11.reuse ;  /* 0x0000000b7d7d7220 */ /* 0x080fe20000400000 */
[----:B------:R0:W-:Y:S01]  /*71c0*/  @!P5 STG.E.U8 desc[UR20][R20.64+0x11], R25 ;  /* 0x000011191400d986 */ /* 0x0001e2000c101114 */
[----:B------:R-:W-:Y:S01]  /*71d0*/  ISETP.LT.OR P5, PT, R6, 0x12, !P1 ;  /* 0x000000120600780c */ /* 0x000fe20004fa1670 */
[----:B------:R-:W-:Y:S01]  /*71e0*/  FMUL R126, R126, R11 ;  /* 0x0000000b7e7e7220 */ /* 0x000fe20000400000 */
[----:B------:R-:W-:Y:S01]  /*71f0*/  F2FP.SATFINITE.E4M3.F32.PACK_AB_MERGE_C R127, RZ, R127, RZ ;  /* 0x0000007fff7f723e */ /* 0x000fe200048070ff */
[----:B------:R-:W-:Y:S01]  /*7200*/  @!P4 STG.E.U8 desc[UR20][R20.64+0x10], R139 ;  /* 0x0000108b1400c986 */ /* 0x000fe2000c101114 */
[C---:B------:R-:W-:Y:S01]  /*7210*/  ISETP.LT.OR P4, PT, R6.reuse, 0x19, !P2 ;  /* 0x000000190600780c */ /* 0x040fe20005781670 */
[-C--:B------:R-:W-:Y:S01]  /*7220*/  FMUL R123, R123, R11.reuse ;  /* 0x0000000b7b7b7220 */ /* 0x080fe20000400000 */
[----:B-1----:R-:W-:Y:S01]  /*7230*/  F2FP.SATFINITE.E4M3.F32.PACK_AB_MERGE_C R27, RZ, R136, RZ ;  /* 0x00000088ff1b723e */ /* 0x002fe200048070ff */
[----:B------:R-:W-:Y:S01]  /*7240*/  @!P6 STG.E.U8 desc[UR20][R18.64+0x10], R137 ;  /* 0x000010891200e986 */ /* 0x000fe2000c101114 */
[----:B------:R-:W-:Y:S01]  /*7250*/  ISETP.LT.OR P6, PT, R6, 0x1a, !P2 ;  /* 0x0000001a0600780c */ /* 0x000fe200057c1670 */
[----:B------:R-:W-:Y:S01]  /*7260*/  FMUL R124, R124, R11 ;  /* 0x0000000b7c7c7220 */ /* 0x000fe20000400000 */
[----:B------:R-:W-:Y:S01]  /*7270*/  F2FP.SATFINITE.E4M3.F32.PACK_AB_MERGE_C R125, RZ, R125, RZ ;  /* 0x0000007dff7d723e */ /* 0x000fe200048070ff */
[-C--:B------:R-:W-:Y:S01]  /*7280*/  FMUL R122, R122, R11.reuse ;  /* 0x0000000b7a7a7220 */ /* 0x080fe20000400000 */
[----:B0-----:R-:W-:Y:S01]  /*7290*/  F2FP.SATFINITE.E4M3.F32.PACK_AB_MERGE_C R25, RZ, R134, RZ ;  /* 0x00000086ff19723e */ /* 0x001fe200048070ff */
[----:B------:R0:W-:Y:S01]  /*72a0*/  @!P5 STG.E.U8 desc[UR20][R18.64+0x11], R5 ;  /* 0x000011051200d986 */ /* 0x0001e2000c101114 */
[C---:B------:R-:W-:Y:S01]  /*72b0*/  ISETP.LT.OR P5, PT, R6.reuse, 0x1a, !P1 ;  /* 0x0000001a0600780c */ /* 0x040fe20004fa1670 */
        /* <DEDUP_REMOVED lines=11> */
[----:B0-----:R-:W-:Y:S01]  /*7370*/  F2FP.SATFINITE.E4M3.F32.PACK_AB_MERGE_C R5, RZ, R132, RZ ;  /* 0x00000084ff05723e */ /* 0x001fe200048070ff */
[----:B------:R0:W-:Y:S01]  /*7380*/  @!P5 STG.E.U8 desc[UR20][R18.64+0x19], R25 ;  /* 0x000019191200d986 */ /* 0x0001e2000c101114 */
[----:B------:R-:W-:Y:S01]  /*7390*/  ISETP.LT.OR P5, PT, R6, 0x22, !P2 ;  /* 0x000000220600780c */ /* 0x000fe200057a1670 */
[----:B------:R-:W-:Y:S01]  /*73a0*/  FMUL R118, R118, R11 ;  /* 0x0000000b76767220 */ /* 0x000fe20000400000 */
[----:B------:R-:W-:Y:S01]  /*73b0*/  F2FP.SATFINITE.E4M3.F32.PACK_AB_MERGE_C R117, RZ, R117, RZ ;  /* 0x00000075ff75723e */ /* 0x000fe200048070ff */
[----:B------:R-:W-:Y:S01]  /*73c0*/  @!P4 STG.E.U8 desc[UR20][R18.64+0x18], R133 ;  /* 0x000018851200c986 */ /* 0x000fe2000c101114 */
[----:B------:R-:W-:Y:S01]  /*73d0*/  ISETP.LT.OR P4, PT, R6, 0x21, !P1 ;  /* 0x000000210600780c */ /* 0x000fe20004f81670 */
[-C--:B------:R-:W-:Y:S01]  /*73e0*/  FMUL R116, R116, R11.reuse ;  /* 0x0000000b74747220 */ /* 0x080fe20000400000 */
[----:B-1----:R-:W-:Y:S01]  /*73f0*/  F2FP.SATFINITE.E4M3.F32.PACK_AB_MERGE_C R27, RZ, R130, RZ ;  /* 0x00000082ff1b723e */ /* 0x002fe200048070ff */
[----:B------:R-:W-:Y:S01]  /*7400*/  @!P6 STG.E.U8 desc[UR20][R20.64+0x20], R131 ;  /* 0x000020831400e986 */ /* 0x000fe2000c101114 */
[----:B------:R-:W-:Y:S01]  /*7410*/  ISETP.LT.OR P6, PT, R6, 0x22, !P1 ;  /* 0x000000220600780c */ /* 0x000fe20004fc1670 */
[-C--:B------:R-:W-:Y:S01]  /*7420*/  FMUL R115, R115, R11.reuse ;  /* 0x0000000b73737220 */ /* 0x080fe20000400000 */
[-C--:B------:R-:W-:Y:S01]  /*7430*/  FMUL R113, R113, R11.reuse ;  /* 0x0000000b71717220 */ /* 0x080fe20000400000 */
[----:B0-----:R-:W-:Y:S01]  /*7440*/  F2FP.SATFINITE.E4M3.F32.PACK_AB_MERGE_C R25, RZ, R128, RZ ;  /* 0x00000080ff19723e */ /* 0x001fe200048070ff */
[-C--:B------:R-:W-:Y:S01]  /*7450*/  FMUL R114, R114, R11.reuse ;  /* 0x0000000b72727220 */ /* 0x080fe20000400000 */
        /* <DEDUP_REMOVED lines=33> */
[C---:B------:R-:W-:Y:S01]  /*7670*/  ISETP.LT.OR P4, PT, R6.reuse, 0x31, !P1 ;  /* 0x000000310600780c */ /* 0x040fe20004f81670 */
[-C--:B------:R-:W-:Y:S01]  /*7680*/  FMUL R103, R103, R11.reuse ;  /* 0x0000000b67677220 */ /* 0x080fe20000400000 */
[-C--:B------:R-:W-:Y:S01]  /*7690*/  FMUL R101, R101, R11.reuse ;  /* 0x0000000b65657220 */ /* 0x080fe20000400000 */
        /* <DEDUP_REMOVED lines=15> */
[C---:B------:R-:W-:Y:S01]  /*7790*/  ISETP.LT.OR P6, PT, R6.reuse, 0x3a, !P1 ;  /* 0x0000003a0600780c */ /* 0x040fe20004fc1670 */
        /* <DEDUP_REMOVED lines=20> */
[-C--:B------:R-:W-:Y:S01]  /*78e0*/  FMUL R92, R92, R11.reuse ;  /* 0x0000000b5c5c7220 */ /* 0x080fe20000400000 */
[-C--:B------:R-:W-:Y:S01]  /*78f0*/  FMUL R89, R89, R11.reuse ;  /* 0x0000000b59597220 */ /* 0x080fe20000400000 */
        /* <DEDUP_REMOVED lines=19> */
[----:B------:R-:W-:-:S02]  /*7a30*/  ISETP.LT.OR P6, PT, R6, 0x51, !P2 ;  /* 0x000000510600780c */ /* 0x000fc400057c1670 */
[----:B------:R-:W-:Y:S02]  /*7a40*/  F2FP.SATFINITE.E4M3.F32.PACK_AB_MERGE_C R23, RZ, R23, RZ ;  /* 0x00000017ff17723e */ /* 0x000fe400048070ff */
[----:B0-----:R-:W-:Y:S01]  /*7a50*/  F2FP.SATFINITE.E4M3.F32.PACK_AB_MERGE_C R5, RZ, R108, RZ ;  /* 0x0000006cff05723e */ /* 0x001fe200048070ff */
[----:B------:R0:W-:Y:S01]  /*7a60*/  @!P5 STG.E.U8 desc[UR20][R18.64+0x49], R25 ;  /* 0x000049191200d986 */ /* 0x0001e2000c101114 */
[----:B------:R-:W-:-:S03]  /*7a70*/  ISETP.LT.OR P5, PT, R6, 0x52, !P2 ;  /* 0x000000520600780c */ /* 0x000fc600057a1670 */
[----:B------:R-:W-:Y:S01]  /*7a80*/  @!P4 STG.E.U8 desc[UR20][R18.64+0x48], R109 ;  /* 0x0000486d1200c986 */ /* 0x000fe2000c101114 */
[C---:B------:R-:W-:Y:S02]  /*7a90*/  ISETP.LT.OR P4, PT, R6.reuse, 0x51, !P1 ;  /* 0x000000510600780c */ /* 0x040fe40004f81670 */
[----:B-1----:R-:W-:Y:S01]  /*7aa0*/  F2FP.SATFINITE.E4M3.F32.PACK_AB_MERGE_C R27, RZ, R106, RZ ;  /* 0x0000006aff1b723e */ /* 0x002fe200048070ff */
[----:B------:R-:W-:Y:S01]  /*7ab0*/  @!P6 STG.E.U8 desc[UR20][R20.64+0x50], R107 ;  /* 0x0000506b1400e986 */ /* 0x000fe2000c101114 */
[----:B------:R-:W-:Y:S02]  /*7ac0*/  ISETP.LT.OR P6, PT, R6, 0x52, !P1 ;  /* 0x000000520600780c */ /* 0x000fe40004fc1670 */
[----:B0-----:R-:W-:-:S03]  /*7ad0*/  F2FP.SATFINITE.E4M3.F32.PACK_AB_MERGE_C R25, RZ, R104, RZ ;  /* 0x00000068ff19723e */ /* 0x001fc600048070ff */
[----:B------:R0:W-:Y:S01]  /*7ae0*/  @!P5 STG.E.U8 desc[UR20][R20.64+0x51], R5 ;  /* 0x000051051400d986 */ /* 0x0001e2000c101114 */
[----:B------:R-:W-:-:S03]  /*7af0*/  ISETP.LT.OR P5, PT, R6, 0x5a, !P2 ;  /* 0x0000005a0600780c */ /* 0x000fc600057a1670 */
[----:B------:R-:W-:Y:S01]  /*7b00*/  @!P4 STG.E.U8 desc[UR20][R18.64+0x50], R105 ;  /* 0x000050691200c986 */ /* 0x000fe2000c101114 */
[----:B------:R-:W-:-:S03]  /*7b10*/  ISETP.LT.OR P4, PT, R6, 0x59, !P2 ;  /* 0x000000590600780c */ /* 0x000fc60005781670 */
[----:B------:R1:W-:Y:S01]  /*7b20*/  @!P6 STG.E.U8 desc[UR20][R18.64+0x51], R27 ;  /* 0x0000511b1200e986 */ /* 0x0003e2000c101114 */
[----:B------:R-:W-:Y:S02]  /*7b30*/  ISETP.LT.OR P6, PT, R6, 0x59, !P1 ;  /* 0x000000590600780c */ /* 0x000fe40004fc1670 */
[----:B0-----:R-:W-:-:S03]  /*7b40*/  F2FP.SATFINITE.E4M3.F32.PACK_AB_MERGE_C R5, RZ, R102, RZ ;  /* 0x00000066ff05723e */ /* 0x001fc600048070ff */
        /* <DEDUP_REMOVED lines=31> */
[C---:B------:R-:W-:Y:S02]  /*7d40*/  ISETP.LT.OR P5, PT, R6.reuse, 0x79, !P2 ;  /* 0x000000790600780c */ /* 0x040fe400057a1670 */
[C---:B------:R-:W-:Y:S01]  /*7d50*/  ISETP.LT.OR P2, PT, R6.reuse, 0x7a, !P2 ;  /* 0x0000007a0600780c */ /* 0x040fe20005741670 */
[----:B------:R2:W-:Y:S01]  /*7d60*/  @!P4 STG.E.U8 desc[UR20][R20.64+0x70], R91 ;  /* 0x0000705b1400c986 */ /* 0x0005e2000c101114 */
[C---:B------:R-:W-:Y:S02]  /*7d70*/  ISETP.LT.OR P4, PT, R6.reuse, 0x72, !P1 ;  /* 0x000000720600780c */ /* 0x040fe40004f81670 */
[----:B-1----:R-:W-:Y:S01]  /*7d80*/  F2FP.SATFINITE.E4M3.F32.PACK_AB_MERGE_C R27, RZ, R88, RZ ;  /* 0x00000058ff1b723e */ /* 0x002fe200048070ff */
[----:B------:R2:W-:Y:S01]  /*7d90*/  @!P6 STG.E.U8 desc[UR20][R18.64+0x70], R89 ;  /* 0x000070591200e986 */ /* 0x0005e2000c101114 */
[C---:B------:R-:W-:Y:S02]  /*7da0*/  ISETP.LT.OR P6, PT, R6.reuse, 0x79, !P1 ;  /* 0x000000790600780c */ /* 0x040fe40004fc1670 */
[----:B------:R-:W-:-:S02]  /*7db0*/  ISETP.LT.OR P1, PT, R6, 0x7a, !P1 ;  /* 0x0000007a0600780c */ /* 0x000fc40004f21670 */
[----:B0-----:R-:W-:-:S05]  /*7dc0*/  F2FP.SATFINITE.E4M3.F32.PACK_AB_MERGE_C R25, RZ, R22, RZ ;  /* 0x00000016ff19723e */ /* 0x001fca00048070ff */
[----:B------:R2:W-:Y:S04]  /*7dd0*/  @!P4 STG.E.U8 desc[UR20][R18.64+0x71], R5 ;  /* 0x000071051200c986 */ /* 0x0005e8000c101114 */
[----:B------:R2:W-:Y:S04]  /*7de0*/  @!P5 STG.E.U8 desc[UR20][R20.64+0x78], R17 ;  /* 0x000078111400d986 */ /* 0x0005e8000c101114 */
[----:B------:R2:W-:Y:S04]  /*7df0*/  @!P2 STG.E.U8 desc[UR20][R20.64+0x79], R25 ;  /* 0x000079191400a986 */ /* 0x0005e8000c101114 */
[----:B------:R2:W-:Y:S04]  /*7e00*/  @!P6 STG.E.U8 desc[UR20][R18.64+0x78], R23 ;  /* 0x000078171200e986 */ /* 0x0005e8000c101114 */
[----:B------:R2:W-:Y:S02]  /*7e10*/  @!P1 STG.E.U8 desc[UR20][R18.64+0x79], R27 ;  /* 0x0000791b12009986 */ /* 0x0005e4000c101114 */
.L_x_172:
[----:B------:R-:W-:Y:S05]  /*7e20*/  BSYNC B0 ;  /* 0x0000000000007941 */ /* 0x000fea0003800000 */
.L_x_42:
[C---:B------:R-:W-:Y:S01]  /*7e30*/  LEA R2, P1, R8.reuse, R2, 0x1 ;  /* 0x0000000208027211 */ /* 0x040fe200078208ff */
[----:B------:R-:W-:Y:S01]  /*7e40*/  ULDC.64 UR6, c[0x0][0x650] ;  /* 0x0001940000067ab9 */ /* 0x000fe20000000a00 */
[----:B-----5:R-:W-:Y:S01]  /*7e50*/  IMAD.U32 R4, RZ, RZ, UR12 ;  /* 0x0000000cff047e24 */ /* 0x020fe2000f8e00ff */
[----:B0-2---:R-:W-:Y:S01]  /*7e60*/  PRMT R17, RZ, 0x7610, R17 ;  /* 0x00007610ff117816 */ /* 0x005fe20000000011 */
[----:B------:R-:W-:Y:S01]  /*7e70*/  IMAD.MOV.U32 R6, RZ, RZ, -0x1 ;  /* 0xffffffffff067424 */ /* 0x000fe200078e00ff */
[----:B------:R-:W-:Y:S01]  /*7e80*/  LEA.HI.X R3, R8, R3, R0, 0x1, P1 ;  /* 0x0000000308037211 */ /* 0x000fe200008f0c00 */
[----:B------:R0:W-:Y:S01]  /*7e90*/  SYNCS.ARRIVE.TRANS64.A1T0 RZ, [R4+UR22], RZ ;  /* 0x000000ff04ff79a7 */ /* 0x0001e20008100016 */
[----:B------:R-:W-:Y:S01]  /*7ea0*/  ISETP.GE.U32.AND P1, PT, R2, UR6, PT ;  /* 0x0000000602007c0c */ /* 0x000fe2000bf26070 */
[----:B------:R-:W-:-:S03]  /*7eb0*/  IMAD.MOV.U32 R5, RZ, RZ, -0x1 ;  /* 0xffffffffff057424 */ /* 0x000fc600078e00ff */
[----:B------:R-:W-:Y:S01]  /*7ec0*/  ISETP.GE.U32.AND.EX P1, PT, R3, UR7, PT, P1 ;  /* 0x0000000703007c0c */ /* 0x000fe2000bf26110 */
[----:B0-----:R-:W-:-:S12]  /*7ed0*/  IMAD.MOV.U32 R4, RZ, RZ, -0x1 ;  /* 0xffffffffff047424 */ /* 0x001fd800078e00ff */
[----:B------:R-:W-:Y:S05]  /*7ee0*/  @P1 BRA `(.L_x_173) ;  /* 0x0000000400601947 */ /* 0x000fea0003800000 */
[----:B------:R-:W0:Y:S01]  /*7ef0*/  S2R R28, SR_CTAID.X ;  /* 0x00000000001c7919 */ /* 0x000e220000002500 */
[----:B------:R-:W2:Y:S01]  /*7f00*/  LDC.64 R22, c[0x0][0x628] ;  /* 0x00018a00ff167b82 */ /* 0x000ea20000000a00 */
[----:B------:R-:W-:Y:S01]  /*7f10*/  ULDC UR6, c[0x0][0x150] ;  /* 0x0000540000067ab9 */ /* 0x000fe20000000800 */
[----:B-1--4-:R-:W-:Y:S01]  /*7f20*/  IMAD.MOV.U32 R20, RZ, RZ, R2 ;  /* 0x000000ffff147224 */ /* 0x012fe200078e0002 */
[----:B------:R-:W1:Y:S01]  /*7f30*/  S2R R30, SR_CTAID.Y ;  /* 0x00000000001e7919 */ /* 0x000e620000002600 */
[----:B------:R-:W-:-:S04]  /*7f40*/  IMAD.MOV.U32 R21, RZ, RZ, R3 ;  /* 0x000000ffff157224 */ /* 0x000fc800078e0003 */
[----:B------:R-:W4:Y:S08]  /*7f50*/  LDC R31, c[0x0][0x144] ;  /* 0x00005100ff1f7b82 */ /* 0x000f300000000800 */
[----:B------:R-:W1:Y:S08]  /*7f60*/  LDC R6, c[0x0][0x630] ;  /* 0x00018c00ff067b82 */ /* 0x000e700000000800 */
[----:B------:R-:W1:Y:S01]  /*7f70*/  LDC.64 R26, c[0x0][0x620] ;  /* 0x00018800ff1a7b82 */ /* 0x000e620000000a00 */
[----:B--2---:R-:W-:-:S04]  /*7f80*/  ISETP.NE.U32.AND P1, PT, R22, RZ, PT ;  /* 0x000000ff1600720c */ /* 0x004fc80003f25070 */
[----:B------:R-:W-:Y:S02]  /*7f90*/  ISETP.NE.AND.EX P1, PT, R23, RZ, PT, P1 ;  /* 0x000000ff1700720c */ /* 0x000fe40003f25310 */
[----:B0-----:R-:W-:-:S05]  /*7fa0*/  I2FP.F32.U32 R4, R28 ;  /* 0x0000001c00047245 */ /* 0x001fca0000201000 */
[----:B------:R-:W-:-:S04]  /*7fb0*/  FMUL R4, R4, UR6 ;  /* 0x0000000604047c20 */ /* 0x000fc80008400000 */
[----:B------:R0:W2:Y:S02]  /*7fc0*/  F2I.U32.TRUNC.NTZ R29, R4 ;  /* 0x00000004001d7305 */ /* 0x0000a4000020f000 */
[----:B----4-:R-:W-:Y:S05]  /*7fd0*/  @!P1 BRA `(.L_x_174) ;  /* 0x0000000000289947 */ /* 0x010fea0003800000 */
[----:B------:R-:W4:Y:S02]  /*7fe0*/  LDC R5, c[0x0][0x634] ;  /* 0x00018d00ff057b82 */ /* 0x000f240000000800 */
[----:B----4-:R-:W-:-:S05]  /*7ff0*/  IADD3 R17, P1, R2, R5, RZ ;  /* 0x0000000502117210 */ /* 0x010fca0007f3e0ff */
[----:B---3--:R-:W-:-:S04]  /*8000*/  IMAD.X R25, RZ, RZ, R3, P1 ;  /* 0x000000ffff197224 */ /* 0x008fc800008e0603 */
[----:B0-----:R-:W-:-:S04]  /*8010*/  IMAD.WIDE.U32 R4, R25, R22, RZ ;  /* 0x0000001619047225 */ /* 0x001fc800078e00ff */
[----:B------:R-:W-:-:S04]  /*8020*/  IMAD.WIDE.U32 R18, P1, R17, R23, R4 ;  /* 0x0000001711127225 */ /* 0x000fc80007820004 */
[----:B------:R-:W-:-:S04]  /*8030*/  IMAD.WIDE.U32 R4, R17, R22, RZ ;  /* 0x0000001611047225 */ /* 0x000fc800078e00ff */
[----:B------:R-:W-:Y:S01]  /*8040*/  IMAD.X R21, RZ, RZ, RZ, P1 ;  /* 0x000000ffff157224 */ /* 0x000fe200008e06ff */
[----:B------:R-:W-:Y:S01]  /*8050*/  IADD3 RZ, P1, R5, R18, RZ ;  /* 0x0000001205ff7210 */ /* 0x000fe20007f3e0ff */
[----:B------:R-:W-:-:S04]  /*8060*/  IMAD.MOV.U32 R20, RZ, RZ, R19 ;  /* 0x000000ffff147224 */ /* 0x000fc800078e0013 */
[----:B------:R-:W-:-:S08]  /*8070*/  IMAD.WIDE.U32.X R20, R25, R23, R20, P1 ;  /* 0x0000001719147225 */ /* 0x000fd000008e0414 */
.L_x_174:
[----:B------:R-:W4:Y:S01]  /*8080*/  LDC.64 R34, c[0x0][0x640] ;  /* 0x00019000ff227b82 */ /* 0x000f220000000a00 */
[-C--:B-1-3--:R-:W-:Y:S01]  /*8090*/  SHF.R.U64 R24, R20, R6.reuse, R21 ;  /* 0x0000000614187219 */ /* 0x08afe20000001215 */
[----:B--2---:R-:W-:Y:S01]  /*80a0*/  IMAD.MOV R29, RZ, RZ, -R29 ;  /* 0x000000ffff1d7224 */ /* 0x004fe200078e0a1d */
[----:B0-----:R-:W-:Y:S01]  /*80b0*/  SHF.R.U32.HI R4, RZ, R6, R21 ;  /* 0x00000006ff047219 */ /* 0x001fe20000011615 */
[----:B------:R-:W-:Y:S01]  /*80c0*/  ULDC UR6, c[0x0][0x154] ;  /* 0x0000550000067ab9 */ /* 0x000fe20000000800 */
[----:B------:R-:W-:Y:S01]  /*80d0*/  IADD3 R17, P1, RZ, -R24, RZ ;  /* 0x80000018ff117210 */ /* 0x000fe20007f3e0ff */
[----:B------:R-:W-:Y:S02]  /*80e0*/  IMAD R29, R31, R29, R28 ;  /* 0x0000001d1f1d7224 */ /* 0x000fe400078e021c */
[----:B------:R-:W0:Y:S01]  /*80f0*/  LDC R18, c[0x0][0x618] ;  /* 0x00018600ff127b82 */ /* 0x000e220000000800 */
[----:B------:R-:W-:Y:S02]  /*8100*/  IMAD.MOV.U32 R19, RZ, RZ, -0x1 ;  /* 0xffffffffff137424 */ /* 0x000fe400078e00ff */
[----:B------:R-:W-:-:S02]  /*8110*/  IMAD.X R5, RZ, RZ, ~R4, P1 ;  /* 0x000000ffff057224 */ /* 0x000fc400008e0e04 */
[----:B------:R-:W-:Y:S02]  /*8120*/  IMAD.MOV.U32 R21, RZ, RZ, 0x1 ;  /* 0x00000001ff157424 */ /* 0x000fe400078e00ff */
[-C--:B------:R-:W-:Y:S01]  /*8130*/  IMAD R6, R5, R26.reuse, RZ ;  /* 0x0000001a05067224 */ /* 0x080fe200078e02ff */
[----:B------:R-:W1:Y:S01]  /*8140*/  LDC R20, c[0x0][0x608] ;  /* 0x00018200ff147b82 */ /* 0x000e620000000800 */
[----:B------:R-:W-:-:S04]  /*8150*/  IMAD.WIDE.U32 R4, R17, R26, R2 ;  /* 0x0000001a11047225 */ /* 0x000fc800078e0002 */
[----:B------:R-:W-:Y:S01]  /*8160*/  IMAD R17, R17, R27, R6 ;  /* 0x0000001b11117224 */ /* 0x000fe200078e0206 */
[----:B------:R-:W-:Y:S02]  /*8170*/  I2FP.F32.U32 R6, R30 ;  /* 0x0000001e00067245 */ /* 0x000fe40000201000 */
[----:B------:R-:W2:Y:S01]  /*8180*/  LDC R32, c[0x0][0x658] ;  /* 0x00019600ff207b82 */ /* 0x000ea20000000800 */
[----:B------:R-:W-:Y:S01]  /*8190*/  IMAD.IADD R5, R5, 0x1, R17 ;  /* 0x0000000105057824 */ /* 0x000fe200078e0211 */
[----:B----4-:R-:W-:Y:S01]  /*81a0*/  ISETP.NE.U32.AND P1, PT, R34, RZ, PT ;  /* 0x000000ff2200720c */ /* 0x010fe20003f25070 */
[----:B------:R-:W-:-:S03]  /*81b0*/  FMUL R17, R6, UR6 ;  /* 0x0000000606117c20 */ /* 0x000fc60008400000 */
[----:B------:R-:W-:Y:S01]  /*81c0*/  ISETP.NE.AND.EX P1, PT, R35, RZ, PT, P1 ;  /* 0x000000ff2300720c */ /* 0x000fe20003f25310 */
[----:B------:R3:W4:Y:S01]  /*81d0*/  F2I.U32.TRUNC.NTZ R25, R17 ;  /* 0x0000001100197305 */ /* 0x000722000020f000 */
[----:B------:R-:W3:Y:S01]  /*81e0*/  LDC R27, c[0x0][0x148] ;  /* 0x00005200ff1b7b82 */ /* 0x000ee20000000800 */
[-CC-:B0-----:R-:W-:Y:S02]  /*81f0*/  SHF.R.U64 R22, R4, R18.reuse, R5.reuse ;  /* 0x0000001204167219 */ /* 0x181fe40000001205 */
[----:B------:R-:W-:-:S05]  /*8200*/  SHF.R.U32.HI R5, RZ, R18, R5 ;  /* 0x00000012ff057219 */ /* 0x000fca0000011605 */
[----:B------:R-:W0:Y:S01]  /*8210*/  LDC R28, c[0x0][0x600] ;  /* 0x00018000ff1c7b82 */ /* 0x000e220000000800 */
[-CC-:B-1----:R-:W-:Y:S02]  /*8220*/  SHF.R.U64 R6, R22, R20.reuse, R5.reuse ;  /* 0x0000001416067219 */ /* 0x182fe40000001205 */
[----:B------:R-:W-:-:S05]  /*8230*/  SHF.R.U32.HI R5, RZ, R20, R5 ;  /* 0x00000014ff057219 */ /* 0x000fca0000011605 */
[----:B------:R-:W1:Y:S01]  /*8240*/  LDC R33, c[0x0][0x648] ;  /* 0x00019200ff217b82 */ /* 0x000e620000000800 */
[-CC-:B--2---:R-:W-:Y:S02]  /*8250*/  SHF.R.U64 R26, R6, R32.reuse, R5.reuse ;  /* 0x00000020061a7219 */ /* 0x184fe40000001205 */
[-C--:B------:R-:W-:Y:S02]  /*8260*/  SHF.L.U32 R19, R19, R32.reuse, RZ ;  /* 0x0000002013137219 */ /* 0x080fe400000006ff */
[-C--:B------:R-:W-:Y:S01]  /*8270*/  SHF.R.U32.HI R5, RZ, R32.reuse, R5 ;  /* 0x00000020ff057219 */ /* 0x080fe20000011605 */
[----:B------:R-:W-:Y:S01]  /*8280*/  IMAD.MOV.U32 R4, RZ, RZ, R26 ;  /* 0x000000ffff047224 */ /* 0x000fe200078e001a */
[----:B------:R-:W-:Y:S01]  /*8290*/  SHF.L.U32 R32, R21, R32, RZ ;  /* 0x0000002015207219 */ /* 0x000fe200000006ff */
[----:B------:R-:W2:Y:S01]  /*82a0*/  LDC R36, c[0x0][0x638] ;  /* 0x00018e00ff247b82 */ /* 0x000ea20000000800 */
[----:B------:R-:W-:-:S07]  /*82b0*/  LOP3.LUT R31, RZ, R19, RZ, 0x33, !PT ;  /* 0x00000013ff1f7212 */ /* 0x000fce00078e33ff */
[----:B------:R-:W0:Y:S01]  /*82c0*/  LDC R37, c[0x0][0x610] ;  /* 0x00018400ff257b82 */ /* 0x000e220000000800 */
[----:B----4-:R-:W-:Y:S05]  /*82d0*/  @!P1 BRA `(.L_x_175) ;  /* 0x0000000000289947 */ /* 0x010fea0003800000 */
[----:B---3--:R-:W3:Y:S02]  /*82e0*/  LDC R17, c[0x0][0x64c] ;  /* 0x00019300ff117b82 */ /* 0x008ee40000000800 */
[----:B---3--:R-:W-:-:S05]  /*82f0*/  IADD3 R17, P1, R26, R17, RZ ;  /* 0x000000111a117210 */ /* 0x008fca0007f3e0ff */
        /* <DEDUP_REMOVED lines=8> */
.L_x_175:
[----:B-1----:R-:W-:Y:S01]  /*8380*/  SHF.R.U64 R4, R4, R33, R5 ;  /* 0x0000002104047219 */ /* 0x002fe20000001205 */
[----:B0-----:R-:W-:Y:S01]  /*8390*/  VIADD R19, R28, 0xffffffff ;  /* 0xffffffff1c137836 */ /* 0x001fe20000000000 */
[----:B---3--:R-:W-:Y:S01]  /*83a0*/  LOP3.LUT R17, R6, R31, RZ, 0xc0, !PT ;  /* 0x0000001f06117212 */ /* 0x008fe200078ec0ff */
[----:B------:R-:W-:Y:S02]  /*83b0*/  IMAD.MOV R25, RZ, RZ, -R25 ;  /* 0x000000ffff197224 */ /* 0x000fe400078e0a19 */
[----:B------:R-:W-:Y:S01]  /*83c0*/  IMAD.MOV R5, RZ, RZ, -R4 ;  /* 0x000000ffff057224 */ /* 0x000fe200078e0a04 */
[----:B------:R-:W-:Y:S01]  /*83d0*/  LOP3.LUT R19, R22, R19, RZ, 0xc0, !PT ;  /* 0x0000001316137212 */ /* 0x000fe200078ec0ff */
[----:B------:R-:W-:Y:S02]  /*83e0*/  IMAD R6, R32, R4, R17 ;  /* 0x0000000420067224 */ /* 0x000fe400078e0211 */
[----:B------:R-:W-:Y:S02]  /*83f0*/  @P3 IMAD R29, R27, R25, R30 ;  /* 0x000000191b1d3224 */ /* 0x000fe400078e021e */
[----:B--2---:R-:W-:-:S02]  /*8400*/  IMAD R4, R5, R36, R26 ;  /* 0x0000002405047224 */ /* 0x004fc400078e021a */
[----:B------:R-:W-:Y:S02]  /*8410*/  IMAD R6, R6, R37, R29 ;  /* 0x0000002506067224 */ /* 0x000fe400078e021d */
[----:B------:R-:W-:Y:S02]  /*8420*/  IMAD R19, R4, R28, R19 ;  /* 0x0000001c04137224 */ /* 0x000fe400078e0213 */
[----:B------:R-:W-:Y:S02]  /*8430*/  IMAD.MOV.U32 R17, RZ, RZ, 0x1 ;  /* 0x00000001ff117424 */ /* 0x000fe400078e00ff */
[----:B------:R-:W-:Y:S01]  /*8440*/  IMAD.MOV.U32 R4, RZ, RZ, R24 ;  /* 0x000000ffff047224 */ /* 0x000fe200078e0018 */
[----:B------:R-:W-:Y:S02]  /*8450*/  SEL R5, R19, R6, !P3 ;  /* 0x0000000613057207 */ /* 0x000fe40005800000 */
[----:B------:R-:W-:-:S07]  /*8460*/  SEL R6, R6, R19, !P3 ;  /* 0x0000001306067207 */ /* 0x000fce0005800000 */
.L_x_173:
[----:B------:R-:W-:Y:S02]  /*8470*/  LOP3.LUT P1, RZ, R17, 0xff, RZ, 0xc0, !PT ;  /* 0x000000ff11ff7812 */ /* 0x000fe4000782c0ff */
[----:B------:R-:W-:-:S11]  /*8480*/  LOP3.LUT R150, R150, 0x1, RZ, 0x3c, !PT ;  /* 0x0000000196967812 */ /* 0x000fd600078e3cff */
[----:B------:R-:W-:Y:S05]  /*8490*/  @P1 BRA `(.L_x_176) ;  /* 0xffffff94005c1947 */ /* 0x000fea000383ffff */
[----:B------:R-:W-:Y:S05]  /*84a0*/  EXIT ;  /* 0x000000000000794d */ /* 0x000fea0003800000 */
.L_x_18:
[----:B------:R-:W-:-:S08]  /*84b0*/  ISETP.NE.AND P0, PT, R22, RZ, PT ;  /* 0x000000ff1600720c */ /* 0x000fd00003f05270 */
[----:B--2-45:R-:W0:-:S00]  /*84c0*/  USETMAXREG.DEALLOC.CTAPOOL 0x28 ;  /* 0x00000028000079c8 */ /* 0x034e0000080e0500 */
[----:B------:R-:W-:Y:S05]  /*84d0*/  @P0 EXIT ;  /* 0x000000000000094d */ /* 0x000fea0003800000 */
[----:B0-----:R-:W-:Y:S01]  /*84e0*/  LOP3.LUT P0, RZ, R13, 0xff, RZ, 0xc0, !PT ;  /* 0x000000ff0dff7812 */ /* 0x001fe2000780c0ff */
[----:B------:R-:W-:Y:S02]  /*84f0*/  IMAD.MOV.U32 R12, RZ, RZ, 0x1 ;  /* 0x00000001ff0c7424 */ /* 0x000fe400078e00ff */
[----:B------:R-:W-:-:S10]  /*8500*/  IMAD.MOV.U32 R13, RZ, RZ, RZ ;  /* 0x000000ffff0d7224 */ /* 0x000fd400078e00ff */
[----:B------:R-:W-:Y:S05]  /*8510*/  @!P0 BRA `(.L_x_177) ;  /* 0x0000000c00288947 */ /* 0x000fea0003800000 */
[----:B------:R-:W0:Y:S01]  /*8520*/  S2UR UR8, SR_CgaCtaId ;  /* 0x00000000000879c3 */ /* 0x000e220000008800 */
[----:B------:R-:W-:Y:S01]  /*8530*/  LOP3.LUT P0, RZ, R15, 0x1f, RZ, 0xc0, !PT ;  /* 0x0000001f0fff7812 */ /* 0x000fe2000780c0ff */
[----:B------:R-:W-:Y:S01]  /*8540*/  ULDC UR5, c[0x0][0x658] ;  /* 0x0001960000057ab9 */ /* 0x000fe20000000800 */
[----:B------:R-:W-:Y:S01]  /*8550*/  UMOV UR6, 0xffffffff ;  /* 0xffffffff00067882 */ /* 0x000fe20000000000 */
[----:B------:R-:W-:Y:S01]  /*8560*/  BSSY B0, `(.L_x_177) ;  /* 0x00000c5000007945 */ /* 0x000fe20003800000 */
[C---:B------:R-:W-:Y:S01]  /*8570*/  ISETP.NE.AND P2, PT, R14.reuse, RZ, PT ;  /* 0x000000ff0e00720c */ /* 0x040fe20003f45270 */
[----:B------:R-:W-:Y:S01]  /*8580*/  USHF.L.U32 UR6, UR6, UR5, URZ ;  /* 0x0000000506067299 */ /* 0x000fe2000800063f */
[----:B------:R-:W-:Y:S01]  /*8590*/  ISETP.NE.OR P0, PT, R14, RZ, !P0 ;  /* 0x000000ff0e00720c */ /* 0x000fe20004705670 */
[----:B------:R-:W-:Y:S01]  /*85a0*/  IMAD.MOV.U32 R15, RZ, RZ, 0x1 ;  /* 0x00000001ff0f7424 */ /* 0x000fe200078e00ff */
[----:B------:R-:W-:Y:S01]  /*85b0*/  LOP3.LUT R14, R7, 0x2, RZ, 0xfc, !PT ;  /* 0x00000002070e7812 */ /* 0x000fe200078efcff */
[----:B------:R-:W-:Y:S01]  /*85c0*/  IMAD.MOV.U32 R12, RZ, RZ, 0x1 ;  /* 0x00000001ff0c7424 */ /* 0x000fe200078e00ff */
[----:B------:R-:W-:Y:S01]  /*85d0*/  ULDC UR4, c[0x0][0x600] ;  /* 0x0001800000047ab9 */ /* 0x000fe20000000800 */
[----:B------:R-:W-:Y:S01]  /*85e0*/  IMAD.MOV.U32 R13, RZ, RZ, RZ ;  /* 0x000000ffff0d7224 */ /* 0x000fe200078e00ff */
[----:B------:R-:W-:Y:S01]  /*85f0*/  UMOV UR7, 0x1 ;  /* 0x0000000100077882 */ /* 0x000fe20000000000 */
[----:B------:R-:W-:-:S02]  /*8600*/  UIADD3 UR21, UR13, 0x1, URZ ;  /* 0x000000010d157890 */ /* 0x000fc4000fffe03f */
[----:B------:R-:W-:Y:S02]  /*8610*/  UIADD3 UR16, UR4, -0x1, URZ ;  /* 0xffffffff04107890 */ /* 0x000fe4000fffe03f */
[----:B------:R-:W-:Y:S02]  /*8620*/  USHF.L.U32 UR18, UR7, UR5, URZ ;  /* 0x0000000507127299 */ /* 0x000fe4000800063f */
[----:B------:R-:W-:Y:S01]  /*8630*/  ULOP3.LUT UR17, URZ, UR6, URZ, 0x33, !UPT ;  /* 0x000000063f117292 */ /* 0x000fe2000f8e333f */
[----:B------:R-:W-:Y:S01]  /*8640*/  ULDC.64 UR22, c[0x0][0x198] ;  /* 0x0000660000167ab9 */ /* 0x000fe20000000a00 */
[----:B0-----:R-:W-:-:S10]  /*8650*/  IMAD.U32 R17, RZ, RZ, UR8 ;  /* 0x00000008ff117e24 */ /* 0x001fd4000f8e00ff */
.L_x_189:
[----:B------:R-:W-:-:S03]  /*8660*/  UMOV UR4, 0xffffffff ;  /* 0xffffffff00047882 */ /* 0x000fc60000000000 */
[----:B------:R-:W-:Y:S05]  /*8670*/  BRA.DIV UR4, `(.L_x_178) ;  /* 0x0000002204947947 */ /* 0x000fea000b800000 */
[----:B------:R-:W-:-:S13]  /*8680*/  ELECT P1, URZ, PT ;  /* 0x00000000003f782f */ /* 0x000fda0003820000 */
.L_x_235:
[----:B------:R-:W0:Y:S01]  /*8690*/  LDC R10, c[0x0][0x28c] ;  /* 0x0000a300ff0a7b82 */ /* 0x000e220000000800 */
[----:B------:R-:W-:Y:S01]  /*86a0*/  BSSY B1, `(.L_x_179) ;  /* 0x000003b000017945 */ /* 0x000fe20003800000 */
[----:B0-----:R-:W-:-:S13]  /*86b0*/  ISETP.LT.OR P1, PT, R10, 0x1, !P1 ;  /* 0x000000010a00780c */ /* 0x001fda0004f21670 */
[----:B------:R-:W-:Y:S05]  /*86c0*/  @P1 BRA `(.L_x_180) ;  /* 0x0000000000e01947 */ /* 0x000fea0003800000 */
[----:B------:R-:W-:Y:S02]  /*86d0*/  IMAD R17, R6, 0x4, R17 ;  /* 0x0000000406117824 */ /* 0x000fe400078e0211 */
[----:B------:R-:W-:Y:S02]  /*86e0*/  IMAD.SHL.U32 R16, R5, 0x80, RZ ;  /* 0x0000008005107824 */ /* 0x000fe400078e00ff */
[----:B------:R-:W-:Y:S02]  /*86f0*/  IMAD.MOV.U32 R20, RZ, RZ, RZ ;  /* 0x000000ffff147224 */ /* 0x000fe400078e00ff */
[----:B------:R-:W-:Y:S02]  /*8700*/  IMAD.U32 R22, RZ, RZ, UR21 ;  /* 0x00000015ff167e24 */ /* 0x000fe4000f8e00ff */
[----:B------:R-:W-:Y:S02]  /*8710*/  IMAD.MOV.U32 R5, RZ, RZ, R12 ;  /* 0x000000ffff057224 */ /* 0x000fe400078e000c */
[----:B------:R-:W-:-:S02]  /*8720*/  IMAD.MOV.U32 R6, RZ, RZ, R13 ;  /* 0x000000ffff067224 */ /* 0x000fc400078e000d */
[----:B------:R-:W-:-:S07]  /*8730*/  IMAD.SHL.U32 R18, R17, 0x10, RZ ;  /* 0x0000001011127824 */ /* 0x000fce00078e00ff */
.L_x_184:
[----:B------:R-:W0:Y:S01]  /*8740*/  S2UR UR4, SR_CgaCtaId ;  /* 0x00000000000479c3 */ /* 0x000e220000008800 */
[----:B------:R-:W-:-:S07]  /*8750*/  MOV R10, 0x400 ;  /* 0x00000400000a7802 */ /* 0x000fce0000000f00 */
[----:B------:R-:W1:Y:S01]  /*8760*/  @!P2 LDC R11, c[0x0][0x500] ;  /* 0x00014000ff0bab82 */ /* 0x000e620000000800 */
[----:B0-----:R-:W-:-:S05]  /*8770*/  IMAD.U32 R17, RZ, RZ, UR4 ;  /* 0x00000004ff117e24 */ /* 0x001fca000f8e00ff */
[----:B------:R-:W-:Y:S02]  /*8780*/  LEA R21, R17, R10, 0x18 ;  /* 0x0000000a11157211 */ /* 0x000fe400078ec0ff */
[----:B------:R-:W-:-:S03]  /*8790*/  SHF.L.U32 R10, R5, 0x1f, RZ ;  /* 0x0000001f050a7819 */ /* 0x000fc600000006ff */
[----:B------:R-:W-:-:S04]  /*87a0*/  IMAD R19, R6, 0x8, R21 ;  /* 0x0000000806137824 */ /* 0x000fc800078e0215 */
[----:B------:R-:W0:Y:S02]  /*87b0*/  SYNCS.PHASECHK.TRANS64.TRYWAIT P1, [R19+URZ+0x128], R10 ;  /* 0x0001280a130075a7 */ /* 0x000e24000802017f */
[----:B01----:R-:W-:Y:S05]  /*87c0*/  @!P1 BRA `(.L_x_181) ;  /* 0x0000002000609947 */ /* 0x003fea0003800000 */
.L_x_236:
[----:B0-----:R-:W-:Y:S01]  /*87d0*/  PRMT R10, R14, 0x9910, RZ ;  /* 0x000099100e0a7816 */ /* 0x001fe200000000ff */
[----:B------:R0:W-:Y:S03]  /*87e0*/  @!P2 SYNCS.ARRIVE.TRANS64 RZ, [R19+URZ], R11 ;  /* 0x0000000b13ffa9a7 */ /* 0x0001e6000800003f */
[----:B------:R-:W-:-:S13]  /*87f0*/  ISETP.NE.AND P1, PT, R10, 0x2, PT ;  /* 0x000000020a00780c */ /* 0x000fda0003f25270 */
[----:B0-----:R-:W-:Y:S05]  /*8800*/  @P1 BRA `(.L_x_182) ;  /* 0x0000000000041947 */ /* 0x001fea0003800000 */
[----:B------:R-:W-:Y:S01]  /*8810*/  BPT.TRAP 0x1 ;  /* 0x000000040000795c */ /* 0x000fe20000300000 */
.L_x_182:
[----:B------:R-:W-:Y:S05]  /*8820*/  @P0 BRA `(.L_x_183) ;  /* 0x0000000000040947 */ /* 0x000fea0003800000 */
[----:B------:R-:W-:Y:S01]  /*8830*/  BPT.TRAP 0x1 ;  /* 0x000000040000795c */ /* 0x000fe20000300000 */
.L_x_183:
[----:B------:R-:W-:Y:S01]  /*8840*/  IMAD R10, R6, 0x4, R17 ;  /* 0x00000004060a7824 */ /* 0x000fe200078e0211 */
[----:B------:R-:W-:Y:S01]  /*8850*/  R2UR UR9, R19 ;  /* 0x00000000130972ca */ /* 0x000fe200000e0000 */
[----:B------:R-:W-:Y:S01]  /*8860*/  VIADD R22, R22, 0xffffffff ;  /* 0xffffffff16167836 */ /* 0x000fe20000000000 */
[----:B------:R-:W-:Y:S01]  /*8870*/  UIADD3 UR4, UP0, UR22, 0xf0, URZ ;  /* 0x000000f016047890 */ /* 0x000fe2000ff1e03f */
[--C-:B------:R-:W-:Y:S01]  /*8880*/  IMAD.U32 R10, R10, 0x200, R21.reuse ;  /* 0x000002000a0a7824 */ /* 0x100fe200078e0015 */
[----:B------:R-:W-:Y:S01]  /*8890*/  R2UR UR11, R18 ;  /* 0x00000000120b72ca */ /* 0x000fe200000e0000 */
[----:B------:R-:W-:Y:S01]  /*88a0*/  IMAD R21, R6, 0x1000, R21 ;  /* 0x0000100006157824 */ /* 0x000fe200078e0215 */
[----:B------:R-:W-:Y:S01]  /*88b0*/  R2UR UR10, R20 ;  /* 0x00000000140a72ca */ /* 0x000fe200000e0000 */
[----:B------:R-:W-:Y:S01]  /*88c0*/  UIADD3 UR24, UP1, UR22, 0x1f0, URZ ;  /* 0x000001f016187890 */ /* 0x000fe2000ff3e03f */
[----:B------:R-:W-:Y:S01]  /*88d0*/  R2UR UR5, R10 ;  /* 0x000000000a0572ca */ /* 0x000fe200000e0000 */
[----:B------:R-:W-:Y:S01]  /*88e0*/  VIADD R6, R6, 0x1 ;  /* 0x0000000106067836 */ /* 0x000fe20000000000 */
[----:B------:R-:W-:Y:S01]  /*88f0*/  R2UR UR8, R21 ;  /* 0x00000000150872ca */ /* 0x000fe200000e0000 */
[----:B------:R-:W-:Y:S01]  /*8900*/  UIADD3.X UR25, URZ, UR23, URZ, UP1, !UPT ;  /* 0x000000173f197290 */ /* 0x000fe20008ffe43f */
[----:B------:R-:W-:Y:S01]  /*8910*/  R2UR UR12, R4 ;  /* 0x00000000040c72ca */ /* 0x000fe200000e0000 */
[----:B------:R-:W-:Y:S01]  /*8920*/  UMOV UR20, 0xf0000 ;  /* 0x000f000000147882 */ /* 0x000fe20000000000 */
[----:B------:R-:W-:Y:S01]  /*8930*/  R2UR UR19, R16 ;  /* 0x00000000101372ca */ /* 0x000fe200000e0000 */
[----:B------:R-:W-:Y:S01]  /*8940*/  UMOV UR6, 0x0 ;  /* 0x0000000000067882 */ /* 0x000fe20000000000 */
[----:B------:R-:W-:Y:S01]  /*8950*/  ISETP.GT.AND P4, PT, R22, 0x1, PT ;  /* 0x000000011600780c */ /* 0x000fe20003f84270 */
[----:B------:R-:W-:Y:S01]  /*8960*/  UMOV UR7, 0x10000000 ;  /* 0x1000000000077882 */ /* 0x000fe20000000000 */
[----:B------:R-:W-:Y:S01]  /*8970*/  ISETP.NE.AND P1, PT, R6, 0x25, PT ;  /* 0x000000250600780c */ /* 0x000fe20003f25270 */
[----:B------:R-:W-:-:S02]  /*8980*/  VIADD R20, R20, 0x20 ;  /* 0x0000002014147836 */ /* 0x000fc40000000000 */
[----:B------:R-:W-:Y:S01]  /*8990*/  UIADD3 UR14, UR5, 0x380, URZ ;  /* 0x00000380050e7890 */ /* 0x000fe2000fffe03f */
[----:B------:R-:W-:Y:S01]  /*89a0*/  SEL R10, RZ, 0x1, P1 ;  /* 0x00000001ff0a7807 */ /* 0x000fe20000800000 */
[----:B------:R-:W-:Y:S01]  /*89b0*/  UIADD3.X UR5, URZ, UR23, URZ, UP0, !UPT ;  /* 0x000000173f057290 */ /* 0x000fe200087fe43f */
[----:B------:R-:W-:Y:S01]  /*89c0*/  SEL R6, R6, RZ, P1 ;  /* 0x000000ff06067207 */ /* 0x000fe20000800000 */
[----:B------:R-:W-:Y:S01]  /*89d0*/  UIADD3 UR15, UR8, 0x12b80, URZ ;  /* 0x00012b80080f7890 */ /* 0x000fe2000fffe03f */
[----:B------:R-:W-:Y:S02]  /*89e0*/  LOP3.LUT R5, R5, R10, RZ, 0x3c, !PT ;  /* 0x0000000a05057212 */ /* 0x000fe400078e3cff */
[----:B------:R-:W-:-:S04]  /*89f0*/  UMOV UR8, UR14 ;  /* 0x0000000e00087c82 */ /* 0x000fc80008000000 */
[----:B------:R0:W-:Y:S02]  /*8a00*/  UTMALDG.3D.MULTICAST [UR8], [UR4], UR20, desc[UR6] ;  /* 0x00000608040073b4 */ /* 0x0001e40008011814 */
[----:B0-----:R-:W-:Y:S01]  /*8a10*/  UMOV UR8, UR15 ;  /* 0x0000000f00087c82 */ /* 0x001fe20008000000 */
[----:B------:R-:W-:Y:S02]  /*8a20*/  UMOV UR11, UR19 ;  /* 0x00000013000b7c82 */ /* 0x000fe40008000000 */
[----:B------:R0:W-:Y:S02]  /*8a30*/  UTMALDG.3D [UR8], [UR24], desc[UR6] ;  /* 0x00000608180075b4 */ /* 0x0001e40008011000 */
[----:B0-----:R-:W-:Y:S05]  /*8a40*/  @P4 BRA `(.L_x_184) ;  /* 0xfffffffc003c4947 */ /* 0x001fea000383ffff */
.L_x_180:
[----:B------:R-:W-:Y:S05]  /*8a50*/  BSYNC B1 ;  /* 0x0000000000017941 */ /* 0x000fea0003800000 */
.L_x_179:
[----:B------:R-:W-:Y:S01]  /*8a60*/  LOP3.LUT P5, RZ, R15, 0xff, RZ, 0xc0, !PT ;  /* 0x000000ff0fff7812 */ /* 0x000fe200078ac0ff */
[----:B------:R-:W-:Y:S01]  /*8a70*/  VIADD R6, R13, UR13 ;  /* 0x0000000d0d067c36 */ /* 0x000fe20008000000 */
[----:B------:R-:W-:Y:S02]  /*8a80*/  UISETP.GE.U32.AND UP0, UPT, UR13, 0x25, UPT ;  /* 0x000000250d00788c */ /* 0x000fe4000bf06070 */
[----:B------:R-:W-:Y:S01]  /*8a90*/  IMAD.U32 R11, RZ, RZ, UR13 ;  /* 0x0000000dff0b7e24 */ /* 0x000fe2000f8e00ff */
[----:B------:R-:W-:Y:S01]  /*8aa0*/  ULDC.64 UR4, c[0x0][0x650] ;  /* 0x0001940000047ab9 */ /* 0x000fe20000000a00 */
[C---:B------:R-:W-:Y:S01]  /*8ab0*/  IMAD.WIDE.U32 R4, R6.reuse, -0x45306eb3, RZ ;  /* 0xbacf914d06047825 */ /* 0x040fe200078e00ff */
[C---:B------:R-:W-:Y:S01]  /*8ac0*/  ISETP.GT.U32.AND P1, PT, R6.reuse, 0x24, PT ;  /* 0x000000240600780c */ /* 0x040fe20003f24070 */
[----:B------:R-:W-:Y:S01]  /*8ad0*/  BSSY B1, `(.L_x_185) ;  /* 0x000006b000017945 */ /* 0x000fe20003800000 */
[----:B------:R-:W-:Y:S01]  /*8ae0*/  PLOP3.LUT P4, PT, PT, PT, UP0, 0x80, 0x0 ;  /* 0x000000000000781c */ /* 0x000fe20003f8f008 */
[----:B------:R-:W-:Y:S01]  /*8af0*/  IMAD.IADD R4, R6, 0x1, -R5 ;  /* 0x0000000106047824 */ /* 0x000fe200078e0a05 */
[----:B------:R-:W-:-:S02]  /*8b00*/  ISETP.LT.U32.AND P1, PT, R11, 0x25, P1 ;  /* 0x000000250b00780c */ /* 0x000fc40000f21070 */
[----:B------:R-:W-:Y:S01]  /*8b10*/  PRMT R15, RZ, 0x7610, R15 ;  /* 0x00007610ff0f7816 */ /* 0x000fe2000000000f */
[----:B------:R-:W0:Y:S01]  /*8b20*/  @P5 S2R R17, SR_CgaCtaId ;  /* 0x0000000000115919 */ /* 0x000e220000008800 */
[----:B------:R-:W-:Y:S02]  /*8b30*/  SEL R11, RZ, 0x1, !P1 ;  /* 0x00000001ff0b7807 */ /* 0x000fe40004800000 */
[----:B------:R-:W-:Y:S02]  /*8b40*/  IADD3 R2, P1, R2, R8, RZ ;  /* 0x0000000802027210 */ /* 0x000fe40007f3e0ff */
[----:B------:R-:W-:Y:S02]  /*8b50*/  @P5 MOV R10, 0x400 ;  /* 0x00000400000a5802 */ /* 0x000fe40000000f00 */
[----:B------:R-:W-:Y:S01]  /*8b60*/  LEA.HI R4, R4, R5, RZ, 0x1f ;  /* 0x0000000504047211 */ /* 0x000fe200078ff8ff */
[----:B------:R-:W-:Y:S01]  /*8b70*/  IMAD.X R3, R3, 0x1, R0, P1 ;  /* 0x0000000103037824 */ /* 0x000fe200008e0600 */
[----:B------:R-:W-:Y:S01]  /*8b80*/  ISETP.GE.U32.AND P1, PT, R2, UR4, PT ;  /* 0x0000000402007c0c */ /* 0x000fe2000bf26070 */
[----:B------:R-:W-:Y:S01]  /*8b90*/  IMAD.MOV.U32 R5, RZ, RZ, -0x1 ;  /* 0xffffffffff057424 */ /* 0x000fe200078e00ff */
[----:B------:R-:W-:-:S02]  /*8ba0*/  LOP3.LUT R12, R12, R11, RZ, 0x3c, !PT ;  /* 0x0000000b0c0c7212 */ /* 0x000fc400078e3cff */
[----:B------:R-:W-:Y:S02]  /*8bb0*/  ISETP.GE.U32.AND.EX P1, PT, R3, UR5, PT, P1 ;  /* 0x0000000503007c0c */ /* 0x000fe4000bf26110 */
[----:B------:R-:W-:Y:S01]  /*8bc0*/  SHF.R.U32.HI R13, RZ, 0x5, R4 ;  /* 0x00000005ff0d7819 */ /* 0x000fe20000011604 */
[----:B------:R-:W-:-:S03]  /*8bd0*/  IMAD.MOV.U32 R4, RZ, RZ, -0x1 ;  /* 0xffffffffff047424 */ /* 0x000fc600078e00ff */
[----:B------:R-:W-:Y:S01]  /*8be0*/  @P4 LOP3.LUT R12, R12, 0x1, R13, 0x78, !PT ;  /* 0x000000010c0c4812 */ /* 0x000fe200078e780d */
[----:B------:R-:W-:Y:S02]  /*8bf0*/  IMAD R13, R13, -0x25, R6 ;  /* 0xffffffdb0d0d7824 */ /* 0x000fe400078e0206 */
[----:B------:R-:W-:Y:S01]  /*8c00*/  IMAD.MOV.U32 R6, RZ, RZ, -0x1 ;  /* 0xffffffffff067424 */ /* 0x000fe200078e00ff */
[----:B0-----:R-:W-:-:S04]  /*8c10*/  @P5 LEA R10, R17, R10, 0x18 ;  /* 0x0000000a110a5211 */ /* 0x001fc800078ec0ff */
[----:B------:R0:W-:Y:S02]  /*8c20*/  @P5 SYNCS.ARRIVE.TRANS64.A1T0 RZ, [R10+URZ+0x288], RZ ;  /* 0x000288ff0aff59a7 */ /* 0x0001e4000810003f */
[----:B0-----:R-:W-:Y:S01]  /*8c30*/  PRMT R10, RZ, 0x7610, R10 ;  /* 0x00007610ff0a7816 */ /* 0x001fe2000000000a */
[----:B------:R-:W-:Y:S06]  /*8c40*/  @P1 BRA `(.L_x_186) ;  /* 0x00000004004c1947 */ /* 0x000fec0003800000 */
[----:B------:R-:W0:Y:S01]  /*8c50*/  S2R R18, SR_CTAID.X ;  /* 0x0000000000127919 */ /* 0x000e220000002500 */
[----:B------:R-:W-:Y:S01]  /*8c60*/  ULDC.64 UR4, c[0x0][0x628] ;  /* 0x00018a0000047ab9 */ /* 0x000fe20000000a00 */
[----:B------:R-:W1:Y:S01]  /*8c70*/  LDC R19, c[0x0][0x144] ;  /* 0x00005100ff137b82 */ /* 0x000e620000000800 */
[----:B------:R-:W-:Y:S01]  /*8c80*/  ISETP.NE.U32.AND P1, PT, RZ, UR4, PT ;  /* 0x00000004ff007c0c */ /* 0x000fe2000bf25070 */
[----:B------:R-:W2:Y:S01]  /*8c90*/  S2R R6, SR_CTAID.Y ;  /* 0x0000000000067919 */ /* 0x000ea20000002600 */
[----:B------:R-:W-:Y:S01]  /*8ca0*/  ULDC UR7, c[0x0][0x630] ;  /* 0x00018c0000077ab9 */ /* 0x000fe20000000800 */
[----:B------:R-:W-:Y:S01]  /*8cb0*/  ULDC UR8, c[0x0][0x150] ;  /* 0x0000540000087ab9 */ /* 0x000fe20000000800 */
[----:B------:R-:W-:Y:S01]  /*8cc0*/  ISETP.NE.AND.EX P1, PT, RZ, UR5, PT, P1 ;  /* 0x00000005ff007c0c */ /* 0x000fe2000bf25310 */
[----:B------:R-:W-:Y:S02]  /*8cd0*/  IMAD.MOV.U32 R4, RZ, RZ, R2 ;  /* 0x000000ffff047224 */ /* 0x000fe400078e0002 */
[----:B------:R-:W-:Y:S01]  /*8ce0*/  IMAD.MOV.U32 R5, RZ, RZ, R3 ;  /* 0x000000ffff057224 */ /* 0x000fe200078e0003 */
[----:B0-----:R-:W-:-:S09]  /*8cf0*/  I2FP.F32.U32 R20, R18 ;  /* 0x0000001200147245 */ /* 0x001fd20000201000 */
[----:B------:R-:W-:Y:S05]  /*8d00*/  @!P1 BRA `(.L_x_187) ;  /* 0x0000000000289947 */ /* 0x000fea0003800000 */
[----:B------:R-:W-:Y:S02]  /*8d10*/  ULDC UR6, c[0x0][0x634] ;  /* 0x00018d0000067ab9 */ /* 0x000fe40000000800 */
[----:B------:R-:W-:-:S05]  /*8d20*/  IADD3 R5, P1, R2, UR6, RZ ;  /* 0x0000000602057c10 */ /* 0x000fca000ff3e0ff */
[----:B------:R-:W-:-:S04]  /*8d30*/  IMAD.X R21, RZ, RZ, R3, P1 ;  /* 0x000000ffff157224 */ /* 0x000fc800008e0603 */
[----:B------:R-:W-:-:S04]  /*8d40*/  IMAD.WIDE.U32 R10, R21, UR4, RZ ;  /* 0x00000004150a7c25 */ /* 0x000fc8000f8e00ff */
[----:B------:R-:W-:-:S04]  /*8d50*/  IMAD.WIDE.U32 R10, P1, R5, UR5, R10 ;  /* 0x00000005050a7c25 */ /* 0x000fc8000f82000a */
[----:B------:R-:W-:-:S04]  /*8d60*/  IMAD.WIDE.U32 R4, R5, UR4, RZ ;  /* 0x0000000405047c25 */ /* 0x000fc8000f8e00ff */
[----:B------:R-:W-:Y:S01]  /*8d70*/  IMAD.MOV.U32 R4, RZ, RZ, R11 ;  /* 0x000000ffff047224 */ /* 0x000fe200078e000b */
[----:B------:R-:W-:Y:S01]  /*8d80*/  IADD3 RZ, P4, R5, R10, RZ ;  /* 0x0000000a05ff7210 */ /* 0x000fe20007f9e0ff */
[----:B------:R-:W-:-:S04]  /*8d90*/  IMAD.X R5, RZ, RZ, RZ, P1 ;  /* 0x000000ffff057224 */ /* 0x000fc800008e06ff */
[----:B------:R-:W-:-:S08]  /*8da0*/  IMAD.WIDE.U32.X R4, R21, UR5, R4, P4 ;  /* 0x0000000515047c25 */ /* 0x000fd0000a0e0404 */
.L_x_187:
[----:B------:R-:W-:Y:S01]  /*8db0*/  FMUL R20, R20, UR8 ;  /* 0x0000000814147c20 */ /* 0x000fe20008400000 */
[--C-:B------:R-:W-:Y:S01]  /*8dc0*/  SHF.R.U64 R16, R4, UR7, R5.reuse ;  /* 0x0000000704107c19 */ /* 0x100fe20008001205 */
[----:B------:R-:W-:Y:S01]  /*8dd0*/  ULDC.64 UR4, c[0x0][0x620] ;  /* 0x0001880000047ab9 */ /* 0x000fe20000000a00 */
[----:B------:R-:W-:Y:S01]  /*8de0*/  SHF.R.U32.HI R4, RZ, UR7, R5 ;  /* 0x00000007ff047c19 */ /* 0x000fe20008011605 */
[----:B------:R-:W-:Y:S01]  /*8df0*/  ULDC.64 UR6, c[0x0][0x640] ;  /* 0x0001900000067ab9 */ /* 0x000fe20000000a00 */
[----:B------:R-:W-:Y:S01]  /*8e00*/  IADD3 R5, P1, RZ, -R16, RZ ;  /* 0x80000010ff057210 */ /* 0x000fe20007f3e0ff */
[----:B------:R-:W0:Y:S01]  /*8e10*/  F2I.U32.TRUNC.NTZ R20, R20 ;  /* 0x0000001400147305 */ /* 0x000e22000020f000 */
[----:B------:R-:W3:Y:S03]  /*8e20*/  LDC R21, c[0x0][0x148] ;  /* 0x00005200ff157b82 */ /* 0x000ee60000000800 */
[----:B------:R-:W-:Y:S01]  /*8e30*/  IMAD.X R4, RZ, RZ, ~R4, P1 ;  /* 0x000000ffff047224 */ /* 0x000fe200008e0e04 */
[----:B------:R-:W-:-:S03]  /*8e40*/  ISETP.NE.U32.AND P1, PT, RZ, UR6, PT ;  /* 0x00000006ff007c0c */ /* 0x000fc6000bf25070 */
[----:B------:R-:W-:Y:S01]  /*8e50*/  IMAD R4, R4, UR4, RZ ;  /* 0x0000000404047c24 */ /* 0x000fe2000f8e02ff */
[----:B------:R-:W-:-:S03]  /*8e60*/  ISETP.NE.AND.EX P1, PT, RZ, UR7, PT, P1 ;  /* 0x00000007ff007c0c */ /* 0x000fc6000bf25310 */
[C---:B------:R-:W-:Y:S01]  /*8e70*/  IMAD R11, R5.reuse, UR5, R4 ;  /* 0x00000005050b7c24 */ /* 0x040fe2000f8e0204 */
[----:B------:R-:W-:Y:S01]  /*8e80*/  ULDC UR5, c[0x0][0x154] ;  /* 0x0000550000057ab9 */ /* 0x000fe20000000800 */
[----:B------:R-:W-:Y:S01]  /*8e90*/  IMAD.WIDE.U32 R4, R5, UR4, R2 ;  /* 0x0000000405047c25 */ /* 0x000fe2000f8e0002 */
[----:B------:R-:W-:-:S03]  /*8ea0*/  ULDC UR4, c[0x0][0x618] ;  /* 0x0001860000047ab9 */ /* 0x000fc60000000800 */
[----:B0-----:R-:W-:Y:S02]  /*8eb0*/  IMAD.MOV R10, RZ, RZ, -R20 ;  /* 0x000000ffff0a7224 */ /* 0x001fe400078e0a14 */
[----:B------:R-:W-:Y:S02]  /*8ec0*/  IMAD.IADD R5, R5, 0x1, R11 ;  /* 0x0000000105057824 */ /* 0x000fe400078e020b */
[----:B-1----:R-:W-:Y:S01]  /*8ed0*/  IMAD R18, R19, R10, R18 ;  /* 0x0000000a13127224 */ /* 0x002fe200078e0212 */
[----:B--2---:R-:W-:Y:S02]  /*8ee0*/  I2FP.F32.U32 R10, R6 ;  /* 0x00000006000a7245 */ /* 0x004fe40000201000 */
[--C-:B------:R-:W-:Y:S02]  /*8ef0*/  SHF.R.U64 R19, R4, UR4, R5.reuse ;  /* 0x0000000404137c19 */ /* 0x100fe40008001205 */
[----:B------:R-:W-:Y:S01]  /*8f00*/  SHF.R.U32.HI R4, RZ, UR4, R5 ;  /* 0x00000004ff047c19 */ /* 0x000fe20008011605 */
[----:B------:R-:W-:Y:S01]  /*8f10*/  FMUL R10, R10, UR5 ;  /* 0x000000050a0a7c20 */ /* 0x000fe20008400000 */
[----:B------:R-:W-:-:S02]  /*8f20*/  ULDC UR4, c[0x0][0x608] ;  /* 0x0001820000047ab9 */ /* 0x000fc40000000800 */
[--C-:B------:R-:W-:Y:S01]  /*8f30*/  SHF.R.U64 R22, R19, UR4, R4.reuse ;  /* 0x0000000413167c19 */ /* 0x100fe20008001204 */
[----:B------:R0:W1:Y:S01]  /*8f40*/  F2I.U32.TRUNC.NTZ R24, R10 ;  /* 0x0000000a00187305 */ /* 0x000062000020f000 */
[----:B------:R-:W-:Y:S01]  /*8f50*/  SHF.R.U32.HI R5, RZ, UR4, R4 ;  /* 0x00000004ff057c19 */ /* 0x000fe20008011604 */
[----:B------:R-:W-:-:S03]  /*8f60*/  ULDC UR4, c[0x0][0x658] ;  /* 0x0001960000047ab9 */ /* 0x000fc60000000800 */
[--C-:B------:R-:W-:Y:S02]  /*8f70*/  SHF.R.U64 R20, R22, UR4, R5.reuse ;  /* 0x0000000416147c19 */ /* 0x100fe40008001205 */
[----:B------:R-:W-:-:S03]  /*8f80*/  SHF.R.U32.HI R23, RZ, UR4, R5 ;  /* 0x00000004ff177c19 */ /* 0x000fc60008011605 */
[----:B------:R-:W-:Y:S02]  /*8f90*/  IMAD.MOV.U32 R4, RZ, RZ, R20 ;  /* 0x000000ffff047224 */ /* 0x000fe400078e0014 */
[----:B------:R-:W-:Y:S01]  /*8fa0*/  IMAD.MOV.U32 R5, RZ, RZ, R23 ;  /* 0x000000ffff057224 */ /* 0x000fe200078e0017 */
[----:B0-----:R-:W-:Y:S06]  /*8fb0*/  @!P1 BRA `(.L_x_188) ;  /* 0x0000000000289947 */ /* 0x001fec0003800000 */
        /* <DEDUP_REMOVED lines=10> */
.L_x_188:
[----:B------:R-:W-:Y:S01]  /*9060*/  ULDC UR4, c[0x0][0x648] ;  /* 0x0001920000047ab9 */ /* 0x000fe20000000800 */
[----:B------:R-:W-:Y:S01]  /*9070*/  LOP3.LUT R22, R22, UR17, RZ, 0xc0, !PT ;  /* 0x0000001116167c12 */ /* 0x000fe2000f8ec0ff */
[----:B-1----:R-:W-:Y:S01]  /*9080*/  IMAD.MOV R24, RZ, RZ, -R24 ;  /* 0x000000ffff187224 */ /* 0x002fe200078e0a18 */
[----:B------:R-:W-:Y:S01]  /*9090*/  SHF.R.U64 R5, R4, UR4, R5 ;  /* 0x0000000404057c19 */ /* 0x000fe20008001205 */
[----:B------:R-:W-:Y:S01]  /*90a0*/  ULDC UR4, c[0x0][0x638] ;  /* 0x00018e0000047ab9 */ /* 0x000fe20000000800 */
[----:B------:R-:W-:Y:S01]  /*90b0*/  LOP3.LUT R19, R19, UR16, RZ, 0xc0, !PT ;  /* 0x0000001013137c12 */ /* 0x000fe2000f8ec0ff */
[----:B---3--:R-:W-:Y:S01]  /*90c0*/  @P3 IMAD R18, R21, R24, R6 ;  /* 0x0000001815123224 */ /* 0x008fe200078e0206 */
[----:B------:R-:W-:Y:S01]  /*90d0*/  ULDC UR5, c[0x0][0x610] ;  /* 0x0001840000057ab9 */ /* 0x000fe20000000800 */
[----:B------:R-:W-:Y:S02]  /*90e0*/  IMAD.MOV R11, RZ, RZ, -R5 ;  /* 0x000000ffff0b7224 */ /* 0x000fe400078e0a05 */
[----:B------:R-:W-:-:S02]  /*90f0*/  IMAD R5, R5, UR18, R22 ;  /* 0x0000001205057c24 */ /* 0x000fc4000f8e0216 */
[----:B------:R-:W-:Y:S01]  /*9100*/  IMAD R20, R11, UR4, R20 ;  /* 0x000000040b147c24 */ /* 0x000fe2000f8e0214 */
[----:B------:R-:W-:Y:S01]  /*9110*/  ULDC UR4, c[0x0][0x600] ;  /* 0x0001800000047ab9 */ /* 0x000fe20000000800 */
[----:B------:R-:W-:Y:S02]  /*9120*/  IMAD R18, R5, UR5, R18 ;  /* 0x0000000505127c24 */ /* 0x000fe4000f8e0212 */
[----:B------:R-:W-:Y:S02]  /*9130*/  IMAD R11, R20, UR4, R19 ;  /* 0x00000004140b7c24 */ /* 0x000fe4000f8e0213 */
[----:B------:R-:W-:Y:S02]  /*9140*/  IMAD.MOV.U32 R10, RZ, RZ, 0x1 ;  /* 0x00000001ff0a7424 */ /* 0x000fe400078e00ff */
[----:B------:R-:W-:Y:S01]  /*9150*/  IMAD.MOV.U32 R4, RZ, RZ, R16 ;  /* 0x000000ffff047224 */ /* 0x000fe200078e0010 */
[----:B------:R-:W-:Y:S02]  /*9160*/  SEL R5, R11, R18, !P3 ;  /* 0x000000120b057207 */ /* 0x000fe40005800000 */
[----:B------:R-:W-:-:S07]  /*9170*/  SEL R6, R18, R11, !P3 ;  /* 0x0000000b12067207 */ /* 0x000fce0005800000 */
.L_x_186:
[----:B------:R-:W-:Y:S05]  /*9180*/  BSYNC B1 ;  /* 0x0000000000017941 */ /* 0x000fea0003800000 */
.L_x_185:
[----:B------:R-:W-:-:S13]  /*9190*/  LOP3.LUT P1, RZ, R10, 0xff, RZ, 0xc0, !PT ;  /* 0x000000ff0aff7812 */ /* 0x000fda000782c0ff */
[----:B------:R-:W-:Y:S05]  /*91a0*/  @P1 BRA `(.L_x_189) ;  /* 0xfffffff4002c1947 */ /* 0x000fea000383ffff */
[----:B------:R-:W-:Y:S05]  /*91b0*/  BSYNC B0 ;  /* 0x0000000000007941 */ /* 0x000fea0003800000 */
.L_x_177:
[----:B------:R-:W-:-:S03]  /*91c0*/  UMOV UR4, 0xffffffff ;  /* 0xffffffff00047882 */ /* 0x000fc60000000000 */
[----:B------:R-:W-:Y:S05]  /*91d0*/  BRA.DIV UR4, `(.L_x_190) ;  /* 0x0000001604f07947 */ /* 0x000fea000b800000 */
[----:B------:R-:W-:-:S13]  /*91e0*/  ELECT P0, URZ, PT ;  /* 0x00000000003f782f */ /* 0x000fda0003800000 */
.L_x_239:
[----:B------:R-:W-:Y:S04]  /*91f0*/  BSSY B0, `(.L_x_191) ;  /* 0x0000154000007945 */ /* 0x000fe80003800000 */
[----:B------:R-:W-:Y:S05]  /*9200*/  @!P0 BRA `(.L_x_192) ;  /* 0x0000001400488947 */ /* 0x000fea0003800000 */
[----:B------:R-:W-:-:S04]  /*9210*/  LOP3.LUT R7, R7, 0x2, RZ, 0xfc, !PT ;  /* 0x0000000207077812 */ /* 0x000fc800078efcff */
[----:B------:R-:W-:-:S13]  /*9220*/  ISETP.NE.AND P0, PT, R7, 0x3, PT ;  /* 0x000000030700780c */ /* 0x000fda0003f05270 */
[----:B------:R-:W-:Y:S05]  /*9230*/  @!P0 BRA `(.L_x_193) ;  /* 0x0000000000048947 */ /* 0x000fea0003800000 */
[----:B------:R-:W-:Y:S01]  /*9240*/  BPT.TRAP 0x1 ;  /* 0x000000040000795c */ /* 0x000fe20000300000 */
.L_x_193:
[----:B------:R-:W0:Y:S01]  /*9250*/  S2R R3, SR_CgaCtaId ;  /* 0x0000000000037919 */ /* 0x000e220000008800 */
[----:B------:R-:W-:Y:S02]  /*9260*/  MOV R0, 0x400 ;  /* 0x0000040000007802 */ /* 0x000fe40000000f00 */
[----:B------:R-:W-:Y:S02]  /*9270*/  SHF.L.U32 R2, R12, 0x1f, RZ ;  /* 0x0000001f0c027819 */ /* 0x000fe400000006ff */
[----:B0-----:R-:W-:-:S05]  /*9280*/  LEA R0, R3, R0, 0x18 ;  /* 0x0000000003007211 */ /* 0x001fca00078ec0ff */
[----:B------:R-:W-:-:S04]  /*9290*/  VIADD R0, R0, 0x128 ;  /* 0x0000012800007836 */ /* 0x000fc80000000000 */
[C---:B------:R-:W-:Y:S02]  /*92a0*/  IMAD R5, R13.reuse, 0x8, R0 ;  /* 0x000000080d057824 */ /* 0x040fe400078e0200 */
[----:B------:R-:W-:Y:S02]  /*92b0*/  VIADD R13, R13, 0x1 ;  /* 0x000000010d0d7836 */ /* 0x000fe40000000000 */
[----:B------:R-:W0:Y:S03]  /*92c0*/  SYNCS.PHASECHK.TRANS64.TRYWAIT P0, [R5+URZ], R2 ;  /* 0x00000002050075a7 */ /* 0x000e26000800017f */
[----:B------:R-:W-:-:S04]  /*92d0*/  ISETP.NE.AND P1, PT, R13, 0x25, PT ;  /* 0x000000250d00780c */ /* 0x000fc80003f25270 */
[----:B------:R-:W-:Y:S02]  /*92e0*/  SEL R3, RZ, 0x1, P1 ;  /* 0x00000001ff037807 */ /* 0x000fe40000800000 */
[----:B------:R-:W-:Y:S02]  /*92f0*/  SEL R13, R13, RZ, P1 ;  /* 0x000000ff0d0d7207 */ /* 0x000fe40000800000 */
[----:B------:R-:W-:-:S03]  /*9300*/  LOP3.LUT R12, R12, R3, RZ, 0x3c, !PT ;  /* 0x000000030c0c7212 */ /* 0x000fc600078e3cff */
[----:B------:R-:W-:Y:S01]  /*9310*/  IMAD R7, R13, 0x8, R0 ;  /* 0x000000080d077824 */ /* 0x000fe200078e0200 */
[----:B------:R-:W-:Y:S01]  /*9320*/  SHF.L.U32 R4, R12, 0x1f, RZ ;  /* 0x0000001f0c047819 */ /* 0x000fe200000006ff */
[----:B0-----:R-:W-:Y:S06]  /*9330*/  @!P0 BRA `(.L_x_194) ;  /* 0x0000001400bc8947 */ /* 0x001fec0003800000 */
.L_x_240:
[----:B------:R-:W1:Y:S01]  /*9340*/  SYNCS.PHASECHK.TRANS64.TRYWAIT P0, [R7+URZ], R4 ;  /* 0x00000004070075a7 */ /* 0x000e62000800017f */
[----:B0-----:R-:W-:-:S05]  /*9350*/  VIADD R2, R13, 0x1 ;  /* 0x000000010d027836 */ /* 0x001fca0000000000 */
[----:B------:R-:W-:-:S04]  /*9360*/  ISETP.NE.AND P1, PT, R2, 0x25, PT ;  /* 0x000000250200780c */ /* 0x000fc80003f25270 */
[----:B------:R-:W-:Y:S02]  /*9370*/  SEL R3, RZ, 0x1, P1 ;  /* 0x00000001ff037807 */ /* 0x000fe40000800000 */
[----:B------:R-:W-:Y:S02]  /*9380*/  SEL R9, R2, RZ, P1 ;  /* 0x000000ff02097207 */ /* 0x000fe40000800000 */
[----:B------:R-:W-:-:S03]  /*9390*/  LOP3.LUT R12, R12, R3, RZ, 0x3c, !PT ;  /* 0x000000030c0c7212 */ /* 0x000fc600078e3cff */
[----:B------:R-:W-:Y:S01]  /*93a0*/  IMAD R6, R9, 0x8, R0 ;  /* 0x0000000809067824 */ /* 0x000fe200078e0200 */
[----:B------:R-:W-:Y:S01]  /*93b0*/  SHF.L.U32 R5, R12, 0x1f, RZ ;  /* 0x0000001f0c057819 */ /* 0x000fe200000006ff */
[----:B-1----:R-:W-:Y:S06]  /*93c0*/  @!P0 BRA `(.L_x_195) ;  /* 0x0000001400ac8947 */ /* 0x002fec0003800000 */
.L_x_241:
[----:B------:R-:W1:Y:S01]  /*93d0*/  SYNCS.PHASECHK.TRANS64.TRYWAIT P0, [R6+URZ], R5 ;  /* 0x00000005060075a7 */ /* 0x000e62000800017f */
[----:B------:R-:W-:-:S05]  /*93e0*/  VIADD R2, R9, 0x1 ;  /* 0x0000000109027836 */ /* 0x000fca0000000000 */
[----:B------:R-:W-:-:S04]  /*93f0*/  ISETP.NE.AND P1, PT, R2, 0x25, PT ;  /* 0x000000250200780c */ /* 0x000fc80003f25270 */
[----:B------:R-:W-:Y:S02]  /*9400*/  SEL R3, RZ, 0x1, P1 ;  /* 0x00000001ff037807 */ /* 0x000fe40000800000 */
[----:B0-----:R-:W-:Y:S02]  /*9410*/  SEL R7, R2, RZ, P1 ;  /* 0x000000ff02077207 */ /* 0x001fe40000800000 */
[----:B------:R-:W-:-:S03]  /*9420*/  LOP3.LUT R12, R12, R3, RZ, 0x3c, !PT ;  /* 0x000000030c0c7212 */ /* 0x000fc600078e3cff */
[----:B------:R-:W-:Y:S01]  /*9430*/  IMAD R9, R7, 0x8, R0 ;  /* 0x0000000807097824 */ /* 0x000fe200078e0200 */
[----:B------:R-:W-:Y:S01]  /*9440*/  SHF.L.U32 R4, R12, 0x1f, RZ ;  /* 0x0000001f0c047819 */ /* 0x000fe200000006ff */
[----:B-1----:R-:W-:Y:S06]  /*9450*/  @!P0 BRA `(.L_x_196) ;  /* 0x00000014009c8947 */ /* 0x002fec0003800000 */
.L_x_242:
[----:B------:R-:W1:Y:S01]  /*9460*/  SYNCS.PHASECHK.TRANS64.TRYWAIT P0, [R9+URZ], R4 ;  /* 0x00000004090075a7 */ /* 0x000e62000800017f */
[----:B------:R-:W-:-:S05]  /*9470*/  VIADD R2, R7, 0x1 ;  /* 0x0000000107027836 */ /* 0x000fca0000000000 */
[----:B------:R-:W-:-:S04]  /*9480*/  ISETP.NE.AND P1, PT, R2, 0x25, PT ;  /* 0x000000250200780c */ /* 0x000fc80003f25270 */
[----:B------:R-:W-:Y:S02]  /*9490*/  SEL R3, RZ, 0x1, P1 ;  /* 0x00000001ff037807 */ /* 0x000fe40000800000 */
[----:B------:R-:W-:Y:S02]  /*94a0*/  SEL R7, R2, RZ, P1 ;  /* 0x000000ff02077207 */ /* 0x000fe40000800000 */
[----:B------:R-:W-:-:S03]  /*94b0*/  LOP3.LUT R12, R12, R3, RZ, 0x3c, !PT ;  /* 0x000000030c0c7212 */ /* 0x000fc600078e3cff */
[----:B0-----:R-:W-:Y:S01]  /*94c0*/  IMAD R6, R7, 0x8, R0 ;  /* 0x0000000807067824 */ /* 0x001fe200078e0200 */
[----:B------:R-:W-:Y:S01]  /*94d0*/  SHF.L.U32 R5, R12, 0x1f, RZ ;  /* 0x0000001f0c057819 */ /* 0x000fe200000006ff */
[----:B-1----:R-:W-:Y:S06]  /*94e0*/  @!P0 BRA `(.L_x_197) ;  /* 0x00000014008c8947 */ /* 0x002fec0003800000 */
.L_x_243:
        /* <DEDUP_REMOVED lines=9> */
.L_x_244:
        /* <DEDUP_REMOVED lines=9> */
.L_x_245:
        /* <DEDUP_REMOVED lines=9> */
.L_x_246:
        /* <DEDUP_REMOVED lines=9> */
.L_x_247:
        /* <DEDUP_REMOVED lines=9> */
.L_x_248:
        /* <DEDUP_REMOVED lines=9> */
.L_x_249:
        /* <DEDUP_REMOVED lines=9> */
.L_x_250:
        /* <DEDUP_REMOVED lines=9> */
.L_x_251:
        /* <DEDUP_REMOVED lines=9> */
.L_x_252:
        /* <DEDUP_REMOVED lines=9> */
.L_x_253:
        /* <DEDUP_REMOVED lines=9> */
.L_x_254:
        /* <DEDUP_REMOVED lines=9> */
.L_x_255:
        /* <DEDUP_REMOVED lines=9> */
.L_x_256:
        /* <DEDUP_REMOVED lines=9> */
.L_x_257:
        /* <DEDUP_REMOVED lines=9> */
.L_x_258:
        /* <DEDUP_REMOVED lines=9> */
.L_x_259:
        /* <DEDUP_REMOVED lines=9> */
.L_x_260:
        /* <DEDUP_REMOVED lines=9> */
.L_x_261:
        /* <DEDUP_REMOVED lines=9> */
.L_x_262:
        /* <DEDUP_REMOVED lines=9> */
.L_x_263:
        /* <DEDUP_REMOVED lines=9> */
.L_x_264:
        /* <DEDUP_REMOVED lines=9> */
.L_x_265:
        /* <DEDUP_REMOVED lines=9> */
.L_x_266:
        /* <DEDUP_REMOVED lines=9> */
.L_x_267:
        /* <DEDUP_REMOVED lines=9> */
.L_x_268:
        /* <DEDUP_REMOVED lines=9> */
.L_x_269:
        /* <DEDUP_REMOVED lines=9> */
.L_x_270:
        /* <DEDUP_REMOVED lines=9> */
.L_x_271:
        /* <DEDUP_REMOVED lines=9> */
.L_x_272:
[----:B------:R-:W1:Y:S01]  /*a540*/  SYNCS.PHASECHK.TRANS64.TRYWAIT P0, [R9+URZ], R4 ;  /* 0x00000004090075a7 */ /* 0x000e62000800017f */
[----:B------:R-:W-:-:S05]  /*a550*/  VIADD R2, R7, 0x1 ;  /* 0x0000000107027836 */ /* 0x000fca0000000000 */
[----:B------:R-:W-:-:S04]  /*a560*/  ISETP.NE.AND P1, PT, R2, 0x25, PT ;  /* 0x000000250200780c */ /* 0x000fc80003f25270 */
[----:B------:R-:W-:Y:S02]  /*a570*/  SEL R3, RZ, 0x1, P1 ;  /* 0x00000001ff037807 */ /* 0x000fe40000800000 */
[----:B------:R-:W-:Y:S02]  /*a580*/  SEL R7, R2, RZ, P1 ;  /* 0x000000ff02077207 */ /* 0x000fe40000800000 */
[----:B------:R-:W-:-:S03]  /*a590*/  LOP3.LUT R12, R12, R3, RZ, 0x3c, !PT ;  /* 0x000000030c0c7212 */ /* 0x000fc600078e3cff */
[----:B------:R-:W-:Y:S01]  /*a5a0*/  IMAD R8, R7, 0x8, R0 ;  /* 0x0000000807087824 */ /* 0x000fe200078e0200 */
[----:B0-----:R-:W-:Y:S01]  /*a5b0*/  SHF.L.U32 R5, R12, 0x1f, RZ ;  /* 0x0000001f0c057819 */ /* 0x001fe200000006ff */
[----:B-1----:R-:W-:Y:S06]  /*a5c0*/  @!P0 BRA `(.L_x_227) ;  /* 0x0000000c00ac8947 */ /* 0x002fec0003800000 */
.L_x_273:
[----:B------:R-:W1:Y:S01]  /*a5d0*/  SYNCS.PHASECHK.TRANS64.TRYWAIT P0, [R8+URZ], R5 ;  /* 0x00000005080075a7 */ /* 0x000e62000800017f */
[----:B------:R-:W-:-:S05]  /*a5e0*/  VIADD R2, R7, 0x1 ;  /* 0x0000000107027836 */ /* 0x000fca0000000000 */
[----:B------:R-:W-:-:S04]  /*a5f0*/  ISETP.NE.AND P1, PT, R2, 0x25, PT ;  /* 0x000000250200780c */ /* 0x000fc80003f25270 */
[----:B------:R-:W-:Y:S02]  /*a600*/  SEL R3, RZ, 0x1, P1 ;  /* 0x00000001ff037807 */ /* 0x000fe40000800000 */
[----:B------:R-:W-:Y:S02]  /*a610*/  SEL R7, R2, RZ, P1 ;  /* 0x000000ff02077207 */ /* 0x000fe40000800000 */
[----:B0-----:R-:W-:-:S03]  /*a620*/  LOP3.LUT R9, R12, R3, RZ, 0x3c, !PT ;  /* 0x000000030c097212 */ /* 0x001fc600078e3cff */
[----:B------:R-:W-:Y:S01]  /*a630*/  IMAD R11, R7, 0x8, R0 ;  /* 0x00000008070b7824 */ /* 0x000fe200078e0200 */
[----:B------:R-:W-:Y:S01]  /*a640*/  SHF.L.U32 R6, R9, 0x1f, RZ ;  /* 0x0000001f09067819 */ /* 0x000fe200000006ff */
[----:B-1----:R-:W-:Y:S06]  /*a650*/  @!P0 BRA `(.L_x_228) ;  /* 0x0000000c009c8947 */ /* 0x002fec0003800000 */
.L_x_274:
[----:B------:R-:W1:Y:S01]  /*a660*/  SYNCS.PHASECHK.TRANS64.TRYWAIT P0, [R11+URZ], R6 ;  /* 0x000000060b0075a7 */ /* 0x000e62000800017f */
[----:B------:R-:W-:-:S05]  /*a670*/  VIADD R2, R7, 0x1 ;  /* 0x0000000107027836 */ /* 0x000fca0000000000 */
[----:B------:R-:W-:-:S04]  /*a680*/  ISETP.NE.AND P1, PT, R2, 0x25, PT ;  /* 0x000000250200780c */ /* 0x000fc80003f25270 */
[----:B------:R-:W-:Y:S02]  /*a690*/  SEL R4, RZ, 0x1, P1 ;  /* 0x00000001ff047807 */ /* 0x000fe40000800000 */
[----:B------:R-:W-:Y:S02]  /*a6a0*/  SEL R3, R2, RZ, P1 ;  /* 0x000000ff02037207 */ /* 0x000fe40000800000 */
[----:B------:R-:W-:Y:S01]  /*a6b0*/  LOP3.LUT R4, R9, R4, RZ, 0x3c, !PT ;  /* 0x0000000409047212 */ /* 0x000fe200078e3cff */
[----:B-1----:R-:W-:Y:S06]  /*a6c0*/  @!P0 BRA `(.L_x_229) ;  /* 0x0000000c00948947 */ /* 0x002fec0003800000 */
.L_x_275:
[----:B------:R-:W-:Y:S01]  /*a6d0*/  IMAD R3, R3, 0x8, R0 ;  /* 0x0000000803037824 */ /* 0x000fe200078e0200 */
[----:B------:R-:W-:-:S07]  /*a6e0*/  SHF.L.U32 R0, R4, 0x1f, RZ ;  /* 0x0000001f04007819 */ /* 0x000fce00000006ff */
.L_x_230:
[----:B--2---:R2:W3:Y:S02]  /*a6f0*/  SYNCS.PHASECHK.TRANS64.TRYWAIT P0, [R3+URZ], R0 ;  /* 0x00000000030075a7 */ /* 0x0044e4000800017f */
[----:B---3--:R-:W-:Y:S05]  /*a700*/  @!P0 NANOSLEEP.SYNCS 0x989680 ;  /* 0x009896800000895d */ /* 0x008fea0003900000 */
[----:B------:R-:W3:Y:S02]  /*a710*/  @!P0 SYNCS.PHASECHK.TRANS64 P0, [R3+URZ], R0 ;  /* 0x00000000030085a7 */ /* 0x000ee4000800007f */
[----:B---3--:R-:W-:Y:S05]  /*a720*/  @!P0 BRA `(.L_x_230) ;  /* 0xfffffffc00f08947 */ /* 0x008fea000383ffff */
.L_x_192:
[----:B------:R-:W-:Y:S05]  /*a730*/  BSYNC B0 ;  /* 0x0000000000007941 */ /* 0x000fea0003800000 */
.L_x_191:
[----:B------:R-:W-:Y:S05]  /*a740*/  EXIT ;  /* 0x000000000000794d */ /* 0x000fea0003800000 */
.L_x_20:
[----:B0-----:R-:W-:-:S04]  /*a750*/  IMAD.U32 R18, RZ, RZ, UR11 ;  /* 0x0000000bff127e24 */ /* 0x001fc8000f8e00ff */
[----:B------:R0:W1:Y:S03]  /*a760*/  SYNCS.PHASECHK.TRANS64.TRYWAIT P1, [R18+URZ+-0x8], R17 ;  /* 0xfffff811120075a7 */ /* 0x000066000802017f */
[----:B-1----:R-:W-:Y:S05]  /*a770*/  @!P1 NANOSLEEP.SYNCS 0x989680 ;  /* 0x009896800000995d */ /* 0x002fea0003900000 */
[----:B------:R-:W1:Y:S02]  /*a780*/  @!P1 SYNCS.PHASECHK.TRANS64 P1, [R18+URZ+-0x8], R17 ;  /* 0xfffff811120095a7 */ /* 0x000e64000802007f */
[----:B-1----:R-:W-:Y:S05]  /*a790*/  @!P1 BRA `(.L_x_20) ;  /* 0xfffffffc00ec9947 */ /* 0x002fea000383ffff */
[----:B------:R-:W-:Y:S05]  /*a7a0*/  BRA `(.L_x_231) ;  /* 0xffffff7000b47947 */ /* 0x000fea000383ffff */
.L_x_25:
[----:B-1----:R-:W-:-:S04]  /*a7b0*/  IMAD.U32 R18, RZ, RZ, UR6 ;  /* 0x00000006ff127e24 */ /* 0x002fc8000f8e00ff */
[----:B------:R1:W3:Y:S03]  /*a7c0*/  SYNCS.PHASECHK.TRANS64.TRYWAIT P1, [R18+URZ], R17 ;  /* 0x00000011120075a7 */ /* 0x0002e6000802017f */
[----:B---3--:R-:W-:Y:S05]  /*a7d0*/  @!P1 NANOSLEEP.SYNCS 0x989680 ;  /* 0x009896800000995d */ /* 0x008fea0003900000 */
[----:B------:R-:W3:Y:S02]  /*a7e0*/  @!P1 SYNCS.PHASECHK.TRANS64 P1, [R18+URZ], R17 ;  /* 0x00000011120095a7 */ /* 0x000ee4000802007f */
[----:B---3--:R-:W-:Y:S05]  /*a7f0*/  @!P1 BRA `(.L_x_25) ;  /* 0xfffffffc00ec9947 */ /* 0x008fea000383ffff */
[----:B------:R-:W-:Y:S05]  /*a800*/  BRA `(.L_x_24) ;  /* 0xffffff7400e07947 */ /* 0x000fea000383ffff */
.L_x_31:
[----:B-1----:R-:W-:-:S04]  /*a810*/  IMAD.U32 R21, RZ, RZ, UR16 ;  /* 0x00000010ff157e24 */ /* 0x002fc8000f8e00ff */
[----:B------:R1:W3:Y:S03]  /*a820*/  SYNCS.PHASECHK.TRANS64.TRYWAIT P1, [R21+URZ], R20 ;  /* 0x00000014150075a7 */ /* 0x0002e6000802017f */
[----:B---3--:R-:W-:Y:S05]  /*a830*/  @!P1 NANOSLEEP.SYNCS 0x989680 ;  /* 0x009896800000995d */ /* 0x008fea0003900000 */
[----:B------:R-:W3:Y:S02]  /*a840*/  @!P1 SYNCS.PHASECHK.TRANS64 P1, [R21+URZ], R20 ;  /* 0x00000014150095a7 */ /* 0x000ee4000802007f */
[----:B---3--:R-:W-:Y:S05]  /*a850*/  @!P1 BRA `(.L_x_31) ;  /* 0xfffffffc00ec9947 */ /* 0x008fea000383ffff */
[----:B------:R-:W-:Y:S05]  /*a860*/  BRA `(.L_x_30) ;  /* 0xffffff8000047947 */ /* 0x000fea000383ffff */
.L_x_41:
[----:B01----:R-:W-:-:S04]  /*a870*/  IMAD.U32 R19, RZ, RZ, UR11 ;  /* 0x0000000bff137e24 */ /* 0x003fc8000f8e00ff */
[----:B------:R0:W1:Y:S03]  /*a880*/  SYNCS.PHASECHK.TRANS64.TRYWAIT P1, [R19+URZ+0x8], R18 ;  /* 0x00000812130075a7 */ /* 0x000066000802017f */
[----:B-1----:R-:W-:Y:S05]  /*a890*/  @!P1 NANOSLEEP.SYNCS 0x989680 ;  /* 0x009896800000995d */ /* 0x002fea0003900000 */
[----:B------:R-:W1:Y:S02]  /*a8a0*/  @!P1 SYNCS.PHASECHK.TRANS64 P1, [R19+URZ+0x8], R18 ;  /* 0x00000812130095a7 */ /* 0x000e64000802007f */
[----:B-1----:R-:W-:Y:S05]  /*a8b0*/  @!P1 BRA `(.L_x_41) ;  /* 0xfffffffc00ec9947 */ /* 0x002fea000383ffff */
[----:B------:R-:W-:Y:S05]  /*a8c0*/  BRA `(.L_x_232) ;  /* 0xffffff8c00687947 */ /* 0x000fea000383ffff */
.L_x_178:
[----:B------:R-:W-:Y:S01]  /*a8d0*/  BSSY B1, `(.L_x_233) ;  /* 0x0000006000017945 */ /* 0x000fe20003800000 */
[----:B------:R-:W-:-:S07]  /*a8e0*/  IMAD.MOV.U32 R10, RZ, RZ, -0x1 ;  /* 0xffffffffff0a7424 */ /* 0x000fce00078e00ff */
[----:B------:R-:W-:Y:S05]  /*a8f0*/  WARPSYNC.COLLECTIVE R10, `(.L_x_234) ;  /* 0x000000000a0c7348 */ /* 0x000fea0003c00000 */
[----:B------:R-:W-:Y:S02]  /*a900*/  ELECT P1, UR62, PT ;  /* 0x00000000003e782f */ /* 0x000fe40003820000 */
[----:B------:R-:W-:Y:S01]  /*a910*/  MOV R10, UR62 ;  /* 0x0000003e000a7c02 */ /* 0x000fe20008000f00 */
[----:B------:R-:W-:Y:S10]  /*a920*/  ENDCOLLECTIVE ;  /* 0x000000000000791b */ /* 0x000ff40003800000 */
.L_x_234:
[----:B------:R-:W-:Y:S05]  /*a930*/  BSYNC B1 ;  /* 0x0000000000017941 */ /* 0x000fea0003800000 */
.L_x_233:
[----:B------:R-:W-:Y:S05]  /*a940*/  BRA `(.L_x_235) ;  /* 0xffffffdc00507947 */ /* 0x000fea000383ffff */
.L_x_181:
[----:B0-----:R0:W1:Y:S02]  /*a950*/  SYNCS.PHASECHK.TRANS64.TRYWAIT P1, [R19+URZ+0x128], R10 ;  /* 0x0001280a130075a7 */ /* 0x001064000802017f */
[----:B-1----:R-:W-:Y:S05]  /*a960*/  @!P1 NANOSLEEP.SYNCS 0x989680 ;  /* 0x009896800000995d */ /* 0x002fea0003900000 */
[----:B------:R-:W1:Y:S02]  /*a970*/  @!P1 SYNCS.PHASECHK.TRANS64 P1, [R19+URZ+0x128], R10 ;  /* 0x0001280a130095a7 */ /* 0x000e64000802007f */
[----:B-1----:R-:W-:Y:S05]  /*a980*/  @!P1 BRA `(.L_x_181) ;  /* 0xfffffffc00f09947 */ /* 0x002fea000383ffff */
[----:B------:R-:W-:Y:S05]  /*a990*/  BRA `(.L_x_236) ;  /* 0xffffffdc008c7947 */ /* 0x000fea000383ffff */
.L_x_190:
[----:B------:R-:W-:Y:S01]  /*a9a0*/  BSSY B0, `(.L_x_237) ;  /* 0x0000006000007945 */ /* 0x000fe20003800000 */
[----:B------:R-:W-:-:S07]  /*a9b0*/  IMAD.MOV.U32 R10, RZ, RZ, -0x1 ;  /* 0xffffffffff0a7424 */ /* 0x000fce00078e00ff */
[----:B------:R-:W-:Y:S05]  /*a9c0*/  WARPSYNC.COLLECTIVE R10, `(.L_x_238) ;  /* 0x000000000a0c7348 */ /* 0x000fea0003c00000 */
[----:B------:R-:W-:Y:S02]  /*a9d0*/  ELECT P1, UR62, PT ;  /* 0x00000000003e782f */ /* 0x000fe40003820000 */
[----:B------:R-:W-:Y:S01]  /*a9e0*/  MOV R10, UR62 ;  /* 0x0000003e000a7c02 */ /* 0x000fe20008000f00 */
[----:B------:R-:W-:Y:S10]  /*a9f0*/  ENDCOLLECTIVE ;  /* 0x000000000000791b */ /* 0x000ff40003800000 */
.L_x_238:
[----:B------:R-:W-:Y:S05]  /*aa00*/  BSYNC B0 ;  /* 0x0000000000007941 */ /* 0x000fea0003800000 */
.L_x_237:
[----:B------:R-:W-:Y:S01]  /*aa10*/  PLOP3.LUT P0, PT, P1, PT, PT, 0x80, 0x0 ;  /* 0x000000000000781c */ /* 0x000fe20000f0f070 */
[----:B------:R-:W-:-:S12]  /*aa20*/  BRA `(.L_x_239) ;  /* 0xffffffe400f07947 */ /* 0x000fd8000383ffff */
.L_x_194:
[----:B0-----:R0:W1:Y:S02]  /*aa30*/  SYNCS.PHASECHK.TRANS64.TRYWAIT P0, [R5+URZ], R2 ;  /* 0x00000002050075a7 */ /* 0x001064000800017f */
[----:B-1----:R-:W-:Y:S05]  /*aa40*/  @!P0 NANOSLEEP.SYNCS 0x989680 ;  /* 0x009896800000895d */ /* 0x002fea0003900000 */
[----:B------:R-:W1:Y:S02]  /*aa50*/  @!P0 SYNCS.PHASECHK.TRANS64 P0, [R5+URZ], R2 ;  /* 0x00000002050085a7 */ /* 0x000e64000800007f */
[----:B-1----:R-:W-:Y:S05]  /*aa60*/  @!P0 BRA `(.L_x_194) ;  /* 0xfffffffc00f08947 */ /* 0x002fea000383ffff */
[----:B------:R-:W-:Y:S05]  /*aa70*/  BRA `(.L_x_240) ;  /* 0xffffffe800307947 */ /* 0x000fea000383ffff */
.L_x_195:
[----:B0-----:R0:W1:Y:S02]  /*aa80*/  SYNCS.PHASECHK.TRANS64.TRYWAIT P0, [R7+URZ], R4 ;  /* 0x00000004070075a7 */ /* 0x001064000800017f */
[----:B-1----:R-:W-:Y:S05]  /*aa90*/  @!P0 NANOSLEEP.SYNCS 0x989680 ;  /* 0x009896800000895d */ /* 0x002fea0003900000 */
[----:B------:R-:W1:Y:S02]  /*aaa0*/  @!P0 SYNCS.PHASECHK.TRANS64 P0, [R7+URZ], R4 ;  /* 0x00000004070085a7 */ /* 0x000e64000800007f */
[----:B-1----:R-:W-:Y:S05]  /*aab0*/  @!P0 BRA `(.L_x_195) ;  /* 0xfffffffc00f08947 */ /* 0x002fea000383ffff */
[----:B------:R-:W-:Y:S05]  /*aac0*/  BRA `(.L_x_241) ;  /* 0xffffffe800407947 */ /* 0x000fea000383ffff */
.L_x_196:
[----:B0-----:R0:W1:Y:S02]  /*aad0*/  SYNCS.PHASECHK.TRANS64.TRYWAIT P0, [R6+URZ], R5 ;  /* 0x00000005060075a7 */ /* 0x001064000800017f */
[----:B-1----:R-:W-:Y:S05]  /*aae0*/  @!P0 NANOSLEEP.SYNCS 0x989680 ;  /* 0x009896800000895d */ /* 0x002fea0003900000 */
[----:B------:R-:W1:Y:S02]  /*aaf0*/  @!P0 SYNCS.PHASECHK.TRANS64 P0, [R6+URZ], R5 ;  /* 0x00000005060085a7 */ /* 0x000e64000800007f */
[----:B-1----:R-:W-:Y:S05]  /*ab00*/  @!P0 BRA `(.L_x_196) ;  /* 0xfffffffc00f08947 */ /* 0x002fea000383ffff */
[----:B------:R-:W-:Y:S05]  /*ab10*/  BRA `(.L_x_242) ;  /* 0xffffffe800507947 */ /* 0x000fea000383ffff */
.L_x_197:
[----:B0-----:R0:W1:Y:S02]  /*ab20*/  SYNCS.PHASECHK.TRANS64.TRYWAIT P0, [R9+URZ], R4 ;  /* 0x00000004090075a7 */ /* 0x001064000800017f */
[----:B-1----:R-:W-:Y:S05]  /*ab30*/  @!P0 NANOSLEEP.SYNCS 0x989680 ;  /* 0x009896800000895d */ /* 0x002fea0003900000 */
[----:B------:R-:W1:Y:S02]  /*ab40*/  @!P0 SYNCS.PHASECHK.TRANS64 P0, [R9+URZ], R4 ;  /* 0x00000004090085a7 */ /* 0x000e64000800007f */
[----:B-1----:R-:W-:Y:S05]  /*ab50*/  @!P0 BRA `(.L_x_197) ;  /* 0xfffffffc00f08947 */ /* 0x002fea000383ffff */
[----:B------:R-:W-:Y:S05]  /*ab60*/  BRA `(.L_x_243) ;  /* 0xffffffe800607947 */ /* 0x000fea000383ffff */
.L_x_198:
[----:B0-----:R0:W1:Y:S02]  /*ab70*/  SYNCS.PHASECHK.TRANS64.TRYWAIT P0, [R6+URZ], R5 ;  /* 0x00000005060075a7 */ /* 0x001064000800017f */
[----:B-1----:R-:W-:Y:S05]  /*ab80*/  @!P0 NANOSLEEP.SYNCS 0x989680 ;  /* 0x009896800000895d */ /* 0x002fea0003900000 */
[----:B------:R-:W1:Y:S02]  /*ab90*/  @!P0 SYNCS.PHASECHK.TRANS64 P0, [R6+URZ], R5 ;  /* 0x00000005060085a7 */ /* 0x000e64000800007f */
[----:B-1----:R-:W-:Y:S05]  /*aba0*/  @!P0 BRA `(.L_x_198) ;  /* 0xfffffffc00f08947 */ /* 0x002fea000383ffff */
[----:B------:R-:W-:Y:S05]  /*abb0*/  BRA `(.L_x_244) ;  /* 0xffffffe800707947 */ /* 0x000fea000383ffff */
.L_x_199:
[----:B0-----:R0:W1:Y:S02]  /*abc0*/  SYNCS.PHASECHK.TRANS64.TRYWAIT P0, [R9+URZ], R4 ;  /* 0x00000004090075a7 */ /* 0x001064000800017f */
[----:B-1----:R-:W-:Y:S05]  /*abd0*/  @!P0 NANOSLEEP.SYNCS 0x989680 ;  /* 0x009896800000895d */ /* 0x002fea0003900000 */
[----:B------:R-:W1:Y:S02]  /*abe0*/  @!P0 SYNCS.PHASECHK.TRANS64 P0, [R9+URZ], R4 ;  /* 0x00000004090085a7 */ /* 0x000e64000800007f */
[----:B-1----:R-:W-:Y:S05]  /*abf0*/  @!P0 BRA `(.L_x_199) ;  /* 0xfffffffc00f08947 */ /* 0x002fea000383ffff */
[----:B------:R-:W-:Y:S05]  /*ac00*/  BRA `(.L_x_245) ;  /* 0xffffffe800807947 */ /* 0x000fea000383ffff */
.L_x_200:
[----:B0-----:R0:W1:Y:S02]  /*ac10*/  SYNCS.PHASECHK.TRANS64.TRYWAIT P0, [R6+URZ], R5 ;  /* 0x00000005060075a7 */ /* 0x001064000800017f */
[----:B-1----:R-:W-:Y:S05]  /*ac20*/  @!P0 NANOSLEEP.SYNCS 0x989680 ;  /* 0x009896800000895d */ /* 0x002fea0003900000 */
[----:B------:R-:W1:Y:S02]  /*ac30*/  @!P0 SYNCS.PHASECHK.TRANS64 P0, [R6+URZ], R5 ;  /* 0x00000005060085a7 */ /* 0x000e64000800007f */
[----:B-1----:R-:W-:Y:S05]  /*ac40*/  @!P0 BRA `(.L_x_200) ;  /* 0xfffffffc00f08947 */ /* 0x002fea000383ffff */
[----:B------:R-:W-:Y:S05]  /*ac50*/  BRA `(.L_x_246) ;  /* 0xffffffe800907947 */ /* 0x000fea000383ffff */
.L_x_201:
[----:B0-----:R0:W1:Y:S02]  /*ac60*/  SYNCS.PHASECHK.TRANS64.TRYWAIT P0, [R9+URZ], R4 ;  /* 0x00000004090075a7 */ /* 0x001064000800017f */
[----:B-1----:R-:W-:Y:S05]  /*ac70*/  @!P0 NANOSLEEP.SYNCS 0x989680 ;  /* 0x009896800000895d */ /* 0x002fea0003900000 */
[----:B------:R-:W1:Y:S02]  /*ac80*/  @!P0 SYNCS.PHASECHK.TRANS64 P0, [R9+URZ], R4 ;  /* 0x00000004090085a7 */ /* 0x000e64000800007f */
[----:B-1----:R-:W-:Y:S05]  /*ac90*/  @!P0 BRA `(.L_x_201) ;  /* 0xfffffffc00f08947 */ /* 0x002fea000383ffff */
[----:B------:R-:W-:Y:S05]  /*aca0*/  BRA `(.L_x_247) ;  /* 0xffffffe800a07947 */ /* 0x000fea000383ffff */
.L_x_202:
[----:B0-----:R0:W1:Y:S02]  /*acb0*/  SYNCS.PHASECHK.TRANS64.TRYWAIT P0, [R6+URZ], R5 ;  /* 0x00000005060075a7 */ /* 0x001064000800017f */
[----:B-1----:R-:W-:Y:S05]  /*acc0*/  @!P0 NANOSLEEP.SYNCS 0x989680 ;  /* 0x009896800000895d */ /* 0x002fea0003900000 */
[----:B------:R-:W1:Y:S02]  /*acd0*/  @!P0 SYNCS.PHASECHK.TRANS64 P0, [R6+URZ], R5 ;  /* 0x00000005060085a7 */ /* 0x000e64000800007f */
[----:B-1----:R-:W-:Y:S05]  /*ace0*/  @!P0 BRA `(.L_x_202) ;  /* 0xfffffffc00f08947 */ /* 0x002fea000383ffff */
[----:B------:R-:W-:Y:S05]  /*acf0*/  BRA `(.L_x_248) ;  /* 0xffffffe800b07947 */ /* 0x000fea000383ffff */
.L_x_203:
[----:B0-----:R0:W1:Y:S02]  /*ad00*/  SYNCS.PHASECHK.TRANS64.TRYWAIT P0, [R9+URZ], R4 ;  /* 0x00000004090075a7 */ /* 0x001064000800017f */
[----:B-1----:R-:W-:Y:S05]  /*ad10*/  @!P0 NANOSLEEP.SYNCS 0x989680 ;  /* 0x009896800000895d */ /* 0x002fea0003900000 */
[----:B------:R-:W1:Y:S02]  /*ad20*/  @!P0 SYNCS.PHASECHK.TRANS64 P0, [R9+URZ], R4 ;  /* 0x00000004090085a7 */ /* 0x000e64000800007f */
[----:B-1----:R-:W-:Y:S05]  /*ad30*/  @!P0 BRA `(.L_x_203) ;  /* 0xfffffffc00f08947 */ /* 0x002fea000383ffff */
[----:B------:R-:W-:Y:S05]  /*ad40*/  BRA `(.L_x_249) ;  /* 0xffffffe800c07947 */ /* 0x000fea000383ffff */
.L_x_204:
[----:B0-----:R0:W1:Y:S02]  /*ad50*/  SYNCS.PHASECHK.TRANS64.TRYWAIT P0, [R6+URZ], R5 ;  /* 0x00000005060075a7 */ /* 0x001064000800017f */
[----:B-1----:R-:W-:Y:S05]  /*ad60*/  @!P0 NANOSLEEP.SYNCS 0x989680 ;  /* 0x009896800000895d */ /* 0x002fea0003900000 */
[----:B------:R-:W1:Y:S02]  /*ad70*/  @!P0 SYNCS.PHASECHK.TRANS64 P0, [R6+URZ], R5 ;  /* 0x00000005060085a7 */ /* 0x000e64000800007f */
[----:B-1----:R-:W-:Y:S05]  /*ad80*/  @!P0 BRA `(.L_x_204) ;  /* 0xfffffffc00f08947 */ /* 0x002fea000383ffff */
[----:B------:R-:W-:Y:S05]  /*ad90*/  BRA `(.L_x_250) ;  /* 0xffffffe800d07947 */ /* 0x000fea000383ffff */
.L_x_205:
[----:B0-----:R0:W1:Y:S02]  /*ada0*/  SYNCS.PHASECHK.TRANS64.TRYWAIT P0, [R9+URZ], R4 ;  /* 0x00000004090075a7 */ /* 0x001064000800017f */
[----:B-1----:R-:W-:Y:S05]  /*adb0*/  @!P0 NANOSLEEP.SYNCS 0x989680 ;  /* 0x009896800000895d */ /* 0x002fea0003900000 */
[----:B------:R-:W1:Y:S02]  /*adc0*/  @!P0 SYNCS.PHASECHK.TRANS64 P0, [R9+URZ], R4 ;  /* 0x00000004090085a7 */ /* 0x000e64000800007f */
[----:B-1----:R-:W-:Y:S05]  /*add0*/  @!P0 BRA `(.L_x_205) ;  /* 0xfffffffc00f08947 */ /* 0x002fea000383ffff */
[----:B------:R-:W-:Y:S05]  /*ade0*/  BRA `(.L_x_251) ;  /* 0xffffffe800e07947 */ /* 0x000fea000383ffff */
.L_x_206:
[----:B0-----:R0:W1:Y:S02]  /*adf0*/  SYNCS.PHASECHK.TRANS64.TRYWAIT P0, [R6+URZ], R5 ;  /* 0x00000005060075a7 */ /* 0x001064000800017f */
[----:B-1----:R-:W-:Y:S05]  /*ae00*/  @!P0 NANOSLEEP.SYNCS 0x989680 ;  /* 0x009896800000895d */ /* 0x002fea0003900000 */
[----:B------:R-:W1:Y:S02]  /*ae10*/  @!P0 SYNCS.PHASECHK.TRANS64 P0, [R6+URZ], R5 ;  /* 0x00000005060085a7 */ /* 0x000e64000800007f */
[----:B-1----:R-:W-:Y:S05]  /*ae20*/  @!P0 BRA `(.L_x_206) ;  /* 0xfffffffc00f08947 */ /* 0x002fea000383ffff */
[----:B------:R-:W-:Y:S05]  /*ae30*/  BRA `(.L_x_252) ;  /* 0xffffffe800f07947 */ /* 0x000fea000383ffff */
.L_x_207:
[----:B0-----:R0:W1:Y:S02]  /*ae40*/  SYNCS.PHASECHK.TRANS64.TRYWAIT P0, [R9+URZ], R4 ;  /* 0x00000004090075a7 */ /* 0x001064000800017f */
[----:B-1----:R-:W-:Y:S05]  /*ae50*/  @!P0 NANOSLEEP.SYNCS 0x989680 ;  /* 0x009896800000895d */ /* 0x002fea0003900000 */
[----:B------:R-:W1:Y:S02]  /*ae60*/  @!P0 SYNCS.PHASECHK.TRANS64 P0, [R9+URZ], R4 ;  /* 0x00000004090085a7 */ /* 0x000e64000800007f */
[----:B-1----:R-:W-:Y:S05]  /*ae70*/  @!P0 BRA `(.L_x_207) ;  /* 0xfffffffc00f08947 */ /* 0x002fea000383ffff */
[----:B------:R-:W-:Y:S05]  /*ae80*/  BRA `(.L_x_253) ;  /* 0xffffffec00007947 */ /* 0x000fea000383ffff */
.L_x_208:
[----:B0-----:R0:W1:Y:S02]  /*ae90*/  SYNCS.PHASECHK.TRANS64.TRYWAIT P0, [R6+URZ], R5 ;  /* 0x00000005060075a7 */ /* 0x001064000800017f */
[----:B-1----:R-:W-:Y:S05]  /*aea0*/  @!P0 NANOSLEEP.SYNCS 0x989680 ;  /* 0x009896800000895d */ /* 0x002fea0003900000 */
[----:B------:R-:W1:Y:S02]  /*aeb0*/  @!P0 SYNCS.PHASECHK.TRANS64 P0, [R6+URZ], R5 ;  /* 0x00000005060085a7 */ /* 0x000e64000800007f */
[----:B-1----:R-:W-:Y:S05]  /*aec0*/  @!P0 BRA `(.L_x_208) ;  /* 0xfffffffc00f08947 */ /* 0x002fea000383ffff */
[----:B------:R-:W-:Y:S05]  /*aed0*/  BRA `(.L_x_254) ;  /* 0xffffffec00107947 */ /* 0x000fea000383ffff */
.L_x_209:
[----:B0-----:R0:W1:Y:S02]  /*aee0*/  SYNCS.PHASECHK.TRANS64.TRYWAIT P0, [R9+URZ], R4 ;  /* 0x00000004090075a7 */ /* 0x001064000800017f */
[----:B-1----:R-:W-:Y:S05]  /*aef0*/  @!P0 NANOSLEEP.SYNCS 0x989680 ;  /* 0x009896800000895d */ /* 0x002fea0003900000 */
[----:B------:R-:W1:Y:S02]  /*af00*/  @!P0 SYNCS.PHASECHK.TRANS64 P0, [R9+URZ], R4 ;  /* 0x00000004090085a7 */ /* 0x000e64000800007f */
[----:B-1----:R-:W-:Y:S05]  /*af10*/  @!P0 BRA `(.L_x_209) ;  /* 0xfffffffc00f08947 */ /* 0x002fea000383ffff */
[----:B------:R-:W-:Y:S05]  /*af20*/  BRA `(.L_x_255) ;  /* 0xffffffec00207947 */ /* 0x000fea000383ffff */
.L_x_210:
[----:B0-----:R0:W1:Y:S02]  /*af30*/  SYNCS.PHASECHK.TRANS64.TRYWAIT P0, [R6+URZ], R5 ;  /* 0x00000005060075a7 */ /* 0x001064000800017f */
[----:B-1----:R-:W-:Y:S05]  /*af40*/  @!P0 NANOSLEEP.SYNCS 0x989680 ;  /* 0x009896800000895d */ /* 0x002fea0003900000 */
[----:B------:R-:W1:Y:S02]  /*af50*/  @!P0 SYNCS.PHASECHK.TRANS64 P0, [R6+URZ], R5 ;  /* 0x00000005060085a7 */ /* 0x000e64000800007f */
[----:B-1----:R-:W-:Y:S05]  /*af60*/  @!P0 BRA `(.L_x_210) ;  /* 0xfffffffc00f08947 */ /* 0x002fea000383ffff */
[----:B------:R-:W-:Y:S05]  /*af70*/  BRA `(.L_x_256) ;  /* 0xffffffec00307947 */ /* 0x000fea000383ffff */
.L_x_211:
[----:B0-----:R0:W1:Y:S02]  /*af80*/  SYNCS.PHASECHK.TRANS64.TRYWAIT P0, [R9+URZ], R4 ;  /* 0x00000004090075a7 */ /* 0x001064000800017f */
[----:B-1----:R-:W-:Y:S05]  /*af90*/  @!P0 NANOSLEEP.SYNCS 0x989680 ;  /* 0x009896800000895d */ /* 0x002fea0003900000 */
[----:B------:R-:W1:Y:S02]  /*afa0*/  @!P0 SYNCS.PHASECHK.TRANS64 P0, [R9+URZ], R4 ;  /* 0x00000004090085a7 */ /* 0x000e64000800007f */
[----:B-1----:R-:W-:Y:S05]  /*afb0*/  @!P0 BRA `(.L_x_211) ;  /* 0xfffffffc00f08947 */ /* 0x002fea000383ffff */
[----:B------:R-:W-:Y:S05]  /*afc0*/  BRA `(.L_x_257) ;  /* 0xffffffec00407947 */ /* 0x000fea000383ffff */
.L_x_212:
[----:B0-----:R0:W1:Y:S02]  /*afd0*/  SYNCS.PHASECHK.TRANS64.TRYWAIT P0, [R6+URZ], R5 ;  /* 0x00000005060075a7 */ /* 0x001064000800017f */
[----:B-1----:R-:W-:Y:S05]  /*afe0*/  @!P0 NANOSLEEP.SYNCS 0x989680 ;  /* 0x009896800000895d */ /* 0x002fea0003900000 */
[----:B------:R-:W1:Y:S02]  /*aff0*/  @!P0 SYNCS.PHASECHK.TRANS64 P0, [R6+URZ], R5 ;  /* 0x00000005060085a7 */ /* 0x000e64000800007f */
[----:B-1----:R-:W-:Y:S05]  /*b000*/  @!P0 BRA `(.L_x_212) ;  /* 0xfffffffc00f08947 */ /* 0x002fea000383ffff */
[----:B------:R-:W-:Y:S05]  /*b010*/  BRA `(.L_x_258) ;  /* 0xffffffec00507947 */ /* 0x000fea000383ffff */
.L_x_213:
[----:B0-----:R0:W1:Y:S02]  /*b020*/  SYNCS.PHASECHK.TRANS64.TRYWAIT P0, [R9+URZ], R4 ;  /* 0x00000004090075a7 */ /* 0x001064000800017f */
[----:B-1----:R-:W-:Y:S05]  /*b030*/  @!P0 NANOSLEEP.SYNCS 0x989680 ;  /* 0x009896800000895d */ /* 0x002fea0003900000 */
[----:B------:R-:W1:Y:S02]  /*b040*/  @!P0 SYNCS.PHASECHK.TRANS64 P0, [R9+URZ], R4 ;  /* 0x00000004090085a7 */ /* 0x000e64000800007f */
[----:B-1----:R-:W-:Y:S05]  /*b050*/  @!P0 BRA `(.L_x_213) ;  /* 0xfffffffc00f08947 */ /* 0x002fea000383ffff */
[----:B------:R-:W-:Y:S05]  /*b060*/  BRA `(.L_x_259) ;  /* 0xffffffec00607947 */ /* 0x000fea000383ffff */
.L_x_214:
[----:B0-----:R0:W1:Y:S02]  /*b070*/  SYNCS.PHASECHK.TRANS64.TRYWAIT P0, [R6+URZ], R5 ;  /* 0x00000005060075a7 */ /* 0x001064000800017f */
[----:B-1----:R-:W-:Y:S05]  /*b080*/  @!P0 NANOSLEEP.SYNCS 0x989680 ;  /* 0x009896800000895d */ /* 0x002fea0003900000 */
[----:B------:R-:W1:Y:S02]  /*b090*/  @!P0 SYNCS.PHASECHK.TRANS64 P0, [R6+URZ], R5 ;  /* 0x00000005060085a7 */ /* 0x000e64000800007f */
[----:B-1----:R-:W-:Y:S05]  /*b0a0*/  @!P0 BRA `(.L_x_214) ;  /* 0xfffffffc00f08947 */ /* 0x002fea000383ffff */
[----:B------:R-:W-:Y:S05]  /*b0b0*/  BRA `(.L_x_260) ;  /* 0xffffffec00707947 */ /* 0x000fea000383ffff */
.L_x_215:
[----:B0-----:R0:W1:Y:S02]  /*b0c0*/  SYNCS.PHASECHK.TRANS64.TRYWAIT P0, [R9+URZ], R4 ;  /* 0x00000004090075a7 */ /* 0x001064000800017f */
[----:B-1----:R-:W-:Y:S05]  /*b0d0*/  @!P0 NANOSLEEP.SYNCS 0x989680 ;  /* 0x009896800000895d */ /* 0x002fea0003900000 */
[----:B------:R-:W1:Y:S02]  /*b0e0*/  @!P0 SYNCS.PHASECHK.TRANS64 P0, [R9+URZ], R4 ;  /* 0x00000004090085a7 */ /* 0x000e64000800007f */
[----:B-1----:R-:W-:Y:S05]  /*b0f0*/  @!P0 BRA `(.L_x_215) ;  /* 0xfffffffc00f08947 */ /* 0x002fea000383ffff */
[----:B------:R-:W-:Y:S05]  /*b100*/  BRA `(.L_x_261) ;  /* 0xffffffec00807947 */ /* 0x000fea000383ffff */
.L_x_216:
[----:B0-----:R0:W1:Y:S02]  /*b110*/  SYNCS.PHASECHK.TRANS64.TRYWAIT P0, [R6+URZ], R5 ;  /* 0x00000005060075a7 */ /* 0x001064000800017f */
[----:B-1----:R-:W-:Y:S05]  /*b120*/  @!P0 NANOSLEEP.SYNCS 0x989680 ;  /* 0x009896800000895d */ /* 0x002fea0003900000 */
[----:B------:R-:W1:Y:S02]  /*b130*/  @!P0 SYNCS.PHASECHK.TRANS64 P0, [R6+URZ], R5 ;  /* 0x00000005060085a7 */ /* 0x000e64000800007f */
[----:B-1----:R-:W-:Y:S05]  /*b140*/  @!P0 BRA `(.L_x_216) ;  /* 0xfffffffc00f08947 */ /* 0x002fea000383ffff */
[----:B------:R-:W-:Y:S05]  /*b150*/  BRA `(.L_x_262) ;  /* 0xffffffec00907947 */ /* 0x000fea000383ffff */
.L_x_217:
[----:B0-----:R0:W1:Y:S02]  /*b160*/  SYNCS.PHASECHK.TRANS64.TRYWAIT P0, [R9+URZ], R4 ;  /* 0x00000004090075a7 */ /* 0x001064000800017f */
[----:B-1----:R-:W-:Y:S05]  /*b170*/  @!P0 NANOSLEEP.SYNCS 0x989680 ;  /* 0x009896800000895d */ /* 0x002fea0003900000 */
[----:B------:R-:W1:Y:S02]  /*b180*/  @!P0 SYNCS.PHASECHK.TRANS64 P0, [R9+URZ], R4 ;  /* 0x00000004090085a7 */ /* 0x000e64000800007f */
[----:B-1----:R-:W-:Y:S05]  /*b190*/  @!P0 BRA `(.L_x_217) ;  /* 0xfffffffc00f08947 */ /* 0x002fea000383ffff */
[----:B------:R-:W-:Y:S05]  /*b1a0*/  BRA `(.L_x_263) ;  /* 0xffffffec00a07947 */ /* 0x000fea000383ffff */
.L_x_218:
[----:B0-----:R0:W1:Y:S02]  /*b1b0*/  SYNCS.PHASECHK.TRANS64.TRYWAIT P0, [R6+URZ], R5 ;  /* 0x00000005060075a7 */ /* 0x001064000800017f */
[----:B-1----:R-:W-:Y:S05]  /*b1c0*/  @!P0 NANOSLEEP.SYNCS 0x989680 ;  /* 0x009896800000895d */ /* 0x002fea0003900000 */
[----:B------:R-:W1:Y:S02]  /*b1d0*/  @!P0 SYNCS.PHASECHK.TRANS64 P0, [R6+URZ], R5 ;  /* 0x00000005060085a7 */ /* 0x000e64000800007f */
[----:B-1----:R-:W-:Y:S05]  /*b1e0*/  @!P0 BRA `(.L_x_218) ;  /* 0xfffffffc00f08947 */ /* 0x002fea000383ffff */
[----:B------:R-:W-:Y:S05]  /*b1f0*/  BRA `(.L_x_264) ;  /* 0xffffffec00b07947 */ /* 0x000fea000383ffff */
.L_x_219:
[----:B0-----:R0:W1:Y:S02]  /*b200*/  SYNCS.PHASECHK.TRANS64.TRYWAIT P0, [R9+URZ], R4 ;  /* 0x00000004090075a7 */ /* 0x001064000800017f */
[----:B-1----:R-:W-:Y:S05]  /*b210*/  @!P0 NANOSLEEP.SYNCS 0x989680 ;  /* 0x009896800000895d */ /* 0x002fea0003900000 */
[----:B------:R-:W1:Y:S02]  /*b220*/  @!P0 SYNCS.PHASECHK.TRANS64 P0, [R9+URZ], R4 ;  /* 0x00000004090085a7 */ /* 0x000e64000800007f */
[----:B-1----:R-:W-:Y:S05]  /*b230*/  @!P0 BRA `(.L_x_219) ;  /* 0xfffffffc00f08947 */ /* 0x002fea000383ffff */
[----:B------:R-:W-:Y:S05]  /*b240*/  BRA `(.L_x_265) ;  /* 0xffffffec00c07947 */ /* 0x000fea000383ffff */
.L_x_220:
[----:B0-----:R0:W1:Y:S02]  /*b250*/  SYNCS.PHASECHK.TRANS64.TRYWAIT P0, [R6+URZ], R5 ;  /* 0x00000005060075a7 */ /* 0x001064000800017f */
[----:B-1----:R-:W-:Y:S05]  /*b260*/  @!P0 NANOSLEEP.SYNCS 0x989680 ;  /* 0x009896800000895d */ /* 0x002fea0003900000 */
[----:B------:R-:W1:Y:S02]  /*b270*/  @!P0 SYNCS.PHASECHK.TRANS64 P0, [R6+URZ], R5 ;  /* 0x00000005060085a7 */ /* 0x000e64000800007f */
[----:B-1----:R-:W-:Y:S05]  /*b280*/  @!P0 BRA `(.L_x_220) ;  /* 0xfffffffc00f08947 */ /* 0x002fea000383ffff */
[----:B------:R-:W-:Y:S05]  /*b290*/  BRA `(.L_x_266) ;  /* 0xffffffec00d07947 */ /* 0x000fea000383ffff */
.L_x_221:
[----:B0-----:R0:W1:Y:S02]  /*b2a0*/  SYNCS.PHASECHK.TRANS64.TRYWAIT P0, [R9+URZ], R4 ;  /* 0x00000004090075a7 */ /* 0x001064000800017f */
[----:B-1----:R-:W-:Y:S05]  /*b2b0*/  @!P0 NANOSLEEP.SYNCS 0x989680 ;  /* 0x009896800000895d */ /* 0x002fea0003900000 */
[----:B------:R-:W1:Y:S02]  /*b2c0*/  @!P0 SYNCS.PHASECHK.TRANS64 P0, [R9+URZ], R4 ;  /* 0x00000004090085a7 */ /* 0x000e64000800007f */
[----:B-1----:R-:W-:Y:S05]  /*b2d0*/  @!P0 BRA `(.L_x_221) ;  /* 0xfffffffc00f08947 */ /* 0x002fea000383ffff */
[----:B------:R-:W-:Y:S05]  /*b2e0*/  BRA `(.L_x_267) ;  /* 0xffffffec00e07947 */ /* 0x000fea000383ffff */
.L_x_222:
[----:B0-----:R0:W1:Y:S02]  /*b2f0*/  SYNCS.PHASECHK.TRANS64.TRYWAIT P0, [R6+URZ], R5 ;  /* 0x00000005060075a7 */ /* 0x001064000800017f */
[----:B-1----:R-:W-:Y:S05]  /*b300*/  @!P0 NANOSLEEP.SYNCS 0x989680 ;  /* 0x009896800000895d */ /* 0x002fea0003900000 */
[----:B------:R-:W1:Y:S02]  /*b310*/  @!P0 SYNCS.PHASECHK.TRANS64 P0, [R6+URZ], R5 ;  /* 0x00000005060085a7 */ /* 0x000e64000800007f */
[----:B-1----:R-:W-:Y:S05]  /*b320*/  @!P0 BRA `(.L_x_222) ;  /* 0xfffffffc00f08947 */ /* 0x002fea000383ffff */
[----:B------:R-:W-:Y:S05]  /*b330*/  BRA `(.L_x_268) ;  /* 0xffffffec00f07947 */ /* 0x000fea000383ffff */
.L_x_223:
[----:B0-----:R0:W1:Y:S02]  /*b340*/  SYNCS.PHASECHK.TRANS64.TRYWAIT P0, [R9+URZ], R4 ;  /* 0x00000004090075a7 */ /* 0x001064000800017f */
[----:B-1----:R-:W-:Y:S05]  /*b350*/  @!P0 NANOSLEEP.SYNCS 0x989680 ;  /* 0x009896800000895d */ /* 0x002fea0003900000 */
[----:B------:R-:W1:Y:S02]  /*b360*/  @!P0 SYNCS.PHASECHK.TRANS64 P0, [R9+URZ], R4 ;  /* 0x00000004090085a7 */ /* 0x000e64000800007f */
[----:B-1----:R-:W-:Y:S05]  /*b370*/  @!P0 BRA `(.L_x_223) ;  /* 0xfffffffc00f08947 */ /* 0x002fea000383ffff */
[----:B------:R-:W-:Y:S05]  /*b380*/  BRA `(.L_x_269) ;  /* 0xfffffff000007947 */ /* 0x000fea000383ffff */
.L_x_224:
[----:B0-----:R0:W1:Y:S02]  /*b390*/  SYNCS.PHASECHK.TRANS64.TRYWAIT P0, [R6+URZ], R5 ;  /* 0x00000005060075a7 */ /* 0x001064000800017f */
[----:B-1----:R-:W-:Y:S05]  /*b3a0*/  @!P0 NANOSLEEP.SYNCS 0x989680 ;  /* 0x009896800000895d */ /* 0x002fea0003900000 */
[----:B------:R-:W1:Y:S02]  /*b3b0*/  @!P0 SYNCS.PHASECHK.TRANS64 P0, [R6+URZ], R5 ;  /* 0x00000005060085a7 */ /* 0x000e64000800007f */
[----:B-1----:R-:W-:Y:S05]  /*b3c0*/  @!P0 BRA `(.L_x_224) ;  /* 0xfffffffc00f08947 */ /* 0x002fea000383ffff */
[----:B------:R-:W-:Y:S05]  /*b3d0*/  BRA `(.L_x_270) ;  /* 0xfffffff000107947 */ /* 0x000fea000383ffff */
.L_x_225:
[----:B0-----:R0:W1:Y:S02]  /*b3e0*/  SYNCS.PHASECHK.TRANS64.TRYWAIT P0, [R9+URZ], R4 ;  /* 0x00000004090075a7 */ /* 0x001064000800017f */
[----:B-1----:R-:W-:Y:S05]  /*b3f0*/  @!P0 NANOSLEEP.SYNCS 0x989680 ;  /* 0x009896800000895d */ /* 0x002fea0003900000 */
[----:B------:R-:W1:Y:S02]  /*b400*/  @!P0 SYNCS.PHASECHK.TRANS64 P0, [R9+URZ], R4 ;  /* 0x00000004090085a7 */ /* 0x000e64000800007f */
[----:B-1----:R-:W-:Y:S05]  /*b410*/  @!P0 BRA `(.L_x_225) ;  /* 0xfffffffc00f08947 */ /* 0x002fea000383ffff */
[----:B------:R-:W-:Y:S05]  /*b420*/  BRA `(.L_x_271) ;  /* 0xfffffff000207947 */ /* 0x000fea000383ffff */
.L_x_226:
[----:B0-----:R0:W1:Y:S02]  /*b430*/  SYNCS.PHASECHK.TRANS64.TRYWAIT P0, [R6+URZ], R5 ;  /* 0x00000005060075a7 */ /* 0x001064000800017f */
[----:B-1----:R-:W-:Y:S05]  /*b440*/  @!P0 NANOSLEEP.SYNCS 0x989680 ;  /* 0x009896800000895d */ /* 0x002fea0003900000 */
[----:B------:R-:W1:Y:S02]  /*b450*/  @!P0 SYNCS.PHASECHK.TRANS64 P0, [R6+URZ], R5 ;  /* 0x00000005060085a7 */ /* 0x000e64000800007f */
[----:B-1----:R-:W-:Y:S05]  /*b460*/  @!P0 BRA `(.L_x_226) ;  /* 0xfffffffc00f08947 */ /* 0x002fea000383ffff */
[----:B------:R-:W-:Y:S05]  /*b470*/  BRA `(.L_x_272) ;  /* 0xfffffff000307947 */ /* 0x000fea000383ffff */
.L_x_227:
[----:B0-----:R0:W1:Y:S02]  /*b480*/  SYNCS.PHASECHK.TRANS64.TRYWAIT P0, [R9+URZ], R4 ;  /* 0x00000004090075a7 */ /* 0x001064000800017f */
[----:B-1----:R-:W-:Y:S05]  /*b490*/  @!P0 NANOSLEEP.SYNCS 0x989680 ;  /* 0x009896800000895d */ /* 0x002fea0003900000 */
[----:B------:R-:W1:Y:S02]  /*b4a0*/  @!P0 SYNCS.PHASECHK.TRANS64 P0, [R9+URZ], R4 ;  /* 0x00000004090085a7 */ /* 0x000e64000800007f */
[----:B-1----:R-:W-:Y:S05]  /*b4b0*/  @!P0 BRA `(.L_x_227) ;  /* 0xfffffffc00f08947 */ /* 0x002fea000383ffff */
[----:B------:R-:W-:Y:S05]  /*b4c0*/  BRA `(.L_x_273) ;  /* 0xfffffff000407947 */ /* 0x000fea000383ffff */
.L_x_228:
[----:B0-----:R0:W1:Y:S02]  /*b4d0*/  SYNCS.PHASECHK.TRANS64.TRYWAIT P0, [R8+URZ], R5 ;  /* 0x00000005080075a7 */ /* 0x001064000800017f */
[----:B-1----:R-:W-:Y:S05]  /*b4e0*/  @!P0 NANOSLEEP.SYNCS 0x989680 ;  /* 0x009896800000895d */ /* 0x002fea0003900000 */
[----:B------:R-:W1:Y:S02]  /*b4f0*/  @!P0 SYNCS.PHASECHK.TRANS64 P0, [R8+URZ], R5 ;  /* 0x00000005080085a7 */ /* 0x000e64000800007f */
[----:B-1----:R-:W-:Y:S05]  /*b500*/  @!P0 BRA `(.L_x_228) ;  /* 0xfffffffc00f08947 */ /* 0x002fea000383ffff */
[----:B------:R-:W-:Y:S05]  /*b510*/  BRA `(.L_x_274) ;  /* 0xfffffff000507947 */ /* 0x000fea000383ffff */
.L_x_229:
[----:B-1----:R1:W2:Y:S02]  /*b520*/  SYNCS.PHASECHK.TRANS64.TRYWAIT P0, [R11+URZ], R6 ;  /* 0x000000060b0075a7 */ /* 0x0022a4000800017f */
[----:B--2---:R-:W-:Y:S05]  /*b530*/  @!P0 NANOSLEEP.SYNCS 0x989680 ;  /* 0x009896800000895d */ /* 0x004fea0003900000 */
[----:B------:R-:W2:Y:S02]  /*b540*/  @!P0 SYNCS.PHASECHK.TRANS64 P0, [R11+URZ], R6 ;  /* 0x000000060b0085a7 */ /* 0x000ea4000800007f */
[----:B--2---:R-:W-:Y:S05]  /*b550*/  @!P0 BRA `(.L_x_229) ;  /* 0xfffffffc00f08947 */ /* 0x004fea000383ffff */
[----:B------:R-:W-:Y:S05]  /*b560*/  BRA `(.L_x_275) ;  /* 0xfffffff000587947 */ /* 0x000fea000383ffff */
.L_x_276:
[----:B------:R-:W-:-:S00]  /*b570*/  BRA `(.L_x_276) ;  /* 0xfffffffc00fc7947 */ /* 0x000fc0000383ffff */
[----:B------:R-:W-:-:S00]  /*b580*/  NOP ;  /* 0x0000000000007918 */ /* 0x000fc00000000000 */
[----:B------:R-:W-:-:S00]  /*b590*/  NOP ;  /* 0x0000000000007918 */ /* 0x000fc00000000000 */
[----:B------:R-:W-:-:S00]  /*b5a0*/  NOP ;  /* 0x0000000000007918 */ /* 0x000fc00000000000 */
[----:B------:R-:W-:-:S00]  /*b5b0*/  NOP ;  /* 0x0000000000007918 */ /* 0x000fc00000000000 */
[----:B------:R-:W-:-:S00]  /*b5c0*/  NOP ;  /* 0x0000000000007918 */ /* 0x000fc00000000000 */
[----:B------:R-:W-:-:S00]  /*b5d0*/  NOP ;  /* 0x0000000000007918 */ /* 0x000fc00000000000 */
[----:B------:R-:W-:-:S00]  /*b5e0*/  NOP ;  /* 0x0000000000007918 */ /* 0x000fc00000000000 */
[----:B------:R-:W-:-:S00]  /*b5f0*/  NOP ;  /* 0x0000000000007918 */ /* 0x000fc00000000000 */
.L_x_277:


//--------------------- .nv.shared._ZN7cutlass13device_kernelINS_4gemm6kernel13GemmUniversalIN4cute5tupleIJiiiiEEENS1_10collective13CollectiveMmaINS1_37MainloopSm90TmaGmmaWarpSpecializedFP8ILi37ENS5_IJNS4_1CILi1EEENSA_ILi4EEESB_EEENS1_32KernelTmaWarpSpecializedPingpongEEENS5_IJNSA_ILi64EEENSA_ILi128EEENSA_ILi32EEEEEENS_12float_e4m3_tENS5_IJlSB_lEEESK_SL_NS4_8TiledMMAINS4_8MMA_AtomIJNS4_4SM904GMMA31MMA_64x128x32_F32E4M3E4M3_SS_TNILNSP_7ScaleInE1ELSR_1EEEEEENS4_6LayoutINS5_IJSB_SB_SB_EEENS5_IJNSA_ILi0EEESW_SW_EEEEENS5_IJNS4_10UnderscoreESZ_SZ_EEEEENS4_23SM90_TMA_LOAD_MULTICASTENS4_14ComposedLayoutINS4_7SwizzleILi1ELi4ELi3EEENS4_18smem_ptr_flag_bitsILi8EEENSU_INS5_IJNSA_ILi8EEESI_EEENS5_IJSI_SB_EEEEEEEvNS4_8identityENS4_13SM90_TMA_LOADES1C_vS1D_EENS_8epilogue10collective6detail29Sm90TmaWarpSpecializedAdapterINS1H_15DefaultEpilogueISK_SL_SL_NS1G_6thread17LinearCombinationISK_Li1EffLNS1L_9ScaleType4KindE0ELNS_15FloatRoundStyleE2ESK_EENS1_15EpilogueDefaultEEEEEvvEEEEvNT_6ParamsE --------------------------
	.section	.nv.shared._ZN7cutlass13device_kernelINS_4gemm6kernel13GemmUniversalIN4cute5tupleIJiiiiEEENS1_10collective13CollectiveMmaINS1_37MainloopSm90TmaGmmaWarpSpecializedFP8ILi37ENS5_IJNS4_1CILi1EEENSA_ILi4EEESB_EEENS1_32KernelTmaWarpSpecializedPingpongEEENS5_IJNSA_ILi64EEENSA_ILi128EEENSA_ILi32EEEEEENS_12float_e4m3_tENS5_IJlSB_lEEESK_SL_NS4_8TiledMMAINS4_8MMA_AtomIJNS4_4SM904GMMA31MMA_64x128x32_F32E4M3E4M3_SS_TNILNSP_7ScaleInE1ELSR_1EEEEEENS4_6LayoutINS5_IJSB_SB_SB_EEENS5_IJNSA_ILi0EEESW_SW_EEEEENS5_IJNS4_10UnderscoreESZ_SZ_EEEEENS4_23SM90_TMA_LOAD_MULTICASTENS4_14ComposedLayoutINS4_7SwizzleILi1ELi4ELi3EEENS4_18smem_ptr_flag_bitsILi8EEENSU_INS5_IJNSA_ILi8EEESI_EEENS5_IJSI_SB_EEEEEEEvNS4_8identityENS4_13SM90_TMA_LOADES1C_vS1D_EENS_8epilogue10collective6detail29Sm90TmaWarpSpecializedAdapterINS1H_15DefaultEpilogueISK_SL_SL_NS1G_6thread17LinearCombinationISK_Li1EffLNS1L_9ScaleType4KindE0ELNS_15FloatRoundStyleE2ESK_EENS1_15EpilogueDefaultEEEEEvvEEEEvNT_6ParamsE,"aw",@nobits
	.sectionflags	@""
	.align	16
	.zero		1024


//--------------------- .nv.shared.reserved.0     --------------------------
	.section	.nv.shared.reserved.0,"aw",@nobits
	.weak		__nv_reservedSMEM_offset_0_alias
	.size		__nv_reservedSMEM_offset_0_alias, 0, 0
	.other		__nv_reservedSMEM_offset_0_alias,@"STO_CUDA_RESERVED_SHARED STV_DEFAULT"
__nv_reservedSMEM_offset_0_alias:
	.zero		0


//--------------------- .nv.global                --------------------------
	.section	.nv.global,"aw",@nobits
.nv.global:
	.type		_ZN40_INTERNAL_37bae5ba_4_k_cu_dfecaa3c_243364cute1_E,@object
	.size		_ZN40_INTERNAL_37bae5ba_4_k_cu_dfecaa3c_243364cute1_E,(_ZN40_INTERNAL_37bae5ba_4_k_cu_dfecaa3c_243364cuda3std3__45__cpo6cbeginE - _ZN40_INTERNAL_37bae5ba_4_k_cu_dfecaa3c_243364cute1_E)
_ZN40_INTERNAL_37bae5ba_4_k_cu_dfecaa3c_243364cute1_E:
	.zero		1
	.type		_ZN40_INTERNAL_37bae5ba_4_k_cu_dfecaa3c_243364cuda3std3__45__cpo6cbeginE,@object
	.size		_ZN40_INTERNAL_37bae5ba_4_k_cu_dfecaa3c_243364cuda3std3__45__cpo6cbeginE,(_ZN40_INTERNAL_37bae5ba_4_k_cu_dfecaa3c_243364cuda3std3__48in_placeE - _ZN40_INTERNAL_37bae5ba_4_k_cu_dfecaa3c_243364cuda3std3__45__cpo6cbeginE)
_ZN40_INTERNAL_37bae5ba_4_k_cu_dfecaa3c_243364cuda3std3__45__cpo6cbeginE:
	.zero		1
	.type		_ZN40_INTERNAL_37bae5ba_4_k_cu_dfecaa3c_243364cuda3std3__48in_placeE,@object
	.size		_ZN40_INTERNAL_37bae5ba_4_k_cu_dfecaa3c_243364cuda3std3__48in_placeE,(_ZN40_INTERNAL_37bae5ba_4_k_cu_dfecaa3c_243364cuda3std6ranges3__45__cpo9iter_moveE - _ZN40_INTERNAL_37bae5ba_4_k_cu_dfecaa3c_243364cuda3std3__48in_placeE)
_ZN40_INTERNAL_37bae5ba_4_k_cu_dfecaa3c_243364cuda3std3__48in_placeE:
	.zero		1
	.type		_ZN40_INTERNAL_37bae5ba_4_k_cu_dfecaa3c_243364cuda3std6ranges3__45__cpo9iter_moveE,@object
	.size		_ZN40_INTERNAL_37bae5ba_4_k_cu_dfecaa3c_243364cuda3std6ranges3__45__cpo9iter_moveE,(_ZN40_INTERNAL_37bae5ba_4_k_cu_dfecaa3c_243364cuda3std3__45__cpo5beginE - _ZN40_INTERNAL_37bae5ba_4_k_cu_dfecaa3c_243364cuda3std6ranges3__45__cpo9iter_moveE)
_ZN40_INTERNAL_37bae5ba_4_k_cu_dfecaa3c_243364cuda3std6ranges3__45__cpo9iter_moveE:
	.zero		1
	.type		_ZN40_INTERNAL_37bae5ba_4_k_cu_dfecaa3c_243364cuda3std3__45__cpo5beginE,@object
	.size		_ZN40_INTERNAL_37bae5ba_4_k_cu_dfecaa3c_243364cuda3std3__45__cpo5beginE,(_ZN40_INTERNAL_37bae5ba_4_k_cu_dfecaa3c_243364cuda3std3__442_GLOBAL__N__37bae5ba_4_k_cu_dfecaa3c_243366ignoreE - _ZN40_INTERNAL_37bae5ba_4_k_cu_dfecaa3c_243364cuda3std3__45__cpo5beginE)
_ZN40_INTERNAL_37bae5ba_4_k_cu_dfecaa3c_243364cuda3std3__45__cpo5beginE:
	.zero		1
	.type		_ZN40_INTERNAL_37bae5ba_4_k_cu_dfecaa3c_243364cuda3std3__442_GLOBAL__N__37bae5ba_4_k_cu_dfecaa3c_243366ignoreE,@object
	.size		_ZN40_INTERNAL_37bae5ba_4_k_cu_dfecaa3c_243364cuda3std3__442_GLOBAL__N__37bae5ba_4_k_cu_dfecaa3c_243366ignoreE,(_ZN40_INTERNAL_37bae5ba_4_k_cu_dfecaa3c_243364cute7productE - _ZN40_INTERNAL_37bae5ba_4_k_cu_dfecaa3c_243364cuda3std3__442_GLOBAL__N__37bae5ba_4_k_cu_dfecaa3c_243366ignoreE)
_ZN40_INTERNAL_37bae5ba_4_k_cu_dfecaa3c_243364cuda3std3__442_GLOBAL__N__37bae5ba_4_k_cu_dfecaa3c_243366ignoreE:
	.zero		1
	.type		_ZN40_INTERNAL_37bae5ba_4_k_cu_dfecaa3c_243364cute7productE,@object
	.size		_ZN40_INTERNAL_37bae5ba_4_k_cu_dfecaa3c_243364cute7productE,(_ZN40_INTERNAL_37bae5ba_4_k_cu_dfecaa3c_243364cuda3std3__45__cpo3endE - _ZN40_INTERNAL_37bae5ba_4_k_cu_dfecaa3c_243364cute7productE)
_ZN40_INTERNAL_37bae5ba_4_k_cu_dfecaa3c_243364cute7productE:
	.zero		1
	.type		_ZN40_INTERNAL_37bae5ba_4_k_cu_dfecaa3c_243364cuda3std3__45__cpo3endE,@object
	.size		_ZN40_INTERNAL_37bae5ba_4_k_cu_dfecaa3c_243364cuda3std3__45__cpo3endE,(_ZN40_INTERNAL_37bae5ba_4_k_cu_dfecaa3c_243364cuda3std3__419piecewise_constructE - _ZN40_INTERNAL_37bae5ba_4_k_cu_dfecaa3c_243364cuda3std3__45__cpo3endE)
_ZN40_INTERNAL_37bae5ba_4_k_cu_dfecaa3c_243364cuda3std3__45__cpo3endE:
	.zero		1
	.type		_ZN40_INTERNAL_37bae5ba_4_k_cu_dfecaa3c_243364cuda3std3__419piecewise_constructE,@object
	.size		_ZN40_INTERNAL_37bae5ba_4_k_cu_dfecaa3c_243364cuda3std3__419piecewise_constructE,(_ZN40_INTERNAL_37bae5ba_4_k_cu_dfecaa3c_243364cuda3std3__45__cpo4cendE - _ZN40_INTERNAL_37bae5ba_4_k_cu_dfecaa3c_243364cuda3std3__419piecewise_constructE)
_ZN40_INTERNAL_37bae5ba_4_k_cu_dfecaa3c_243364cuda3std3__419piecewise_constructE:
	.zero		1
	.type		_ZN40_INTERNAL_37bae5ba_4_k_cu_dfecaa3c_243364cuda3std3__45__cpo4cendE,@object
	.size		_ZN40_INTERNAL_37bae5ba_4_k_cu_dfecaa3c_243364cuda3std3__45__cpo4cendE,(_ZN40_INTERNAL_37bae5ba_4_k_cu_dfecaa3c_243364cuda3std6ranges3__45__cpo4swapE - _ZN40_INTERNAL_37bae5ba_4_k_cu_dfecaa3c_243364cuda3std3__45__cpo4cendE)
_ZN40_INTERNAL_37bae5ba_4_k_cu_dfecaa3c_243364cuda3std3__45__cpo4cendE:
	.zero		1
	.type		_ZN40_INTERNAL_37bae5ba_4_k_cu_dfecaa3c_243364cuda3std6ranges3__45__cpo4swapE,@object
	.size		_ZN40_INTERNAL_37bae5ba_4_k_cu_dfecaa3c_243364cuda3std6ranges3__45__cpo4swapE,(.L_7 - _ZN40_INTERNAL_37bae5ba_4_k_cu_dfecaa3c_243364cuda3std6ranges3__45__cpo4swapE)
_ZN40_INTERNAL_37bae5ba_4_k_cu_dfecaa3c_243364cuda3std6ranges3__45__cpo4swapE:
	.zero		1
.L_7:


//--------------------- .nv.constant0._ZN7cutlass13device_kernelINS_4gemm6kernel13GemmUniversalIN4cute5tupleIJiiiiEEENS1_10collective13CollectiveMmaINS1_37MainloopSm90TmaGmmaWarpSpecializedFP8ILi37ENS5_IJNS4_1CILi1EEENSA_ILi4EEESB_EEENS1_32KernelTmaWarpSpecializedPingpongEEENS5_IJNSA_ILi64EEENSA_ILi128EEENSA_ILi32EEEEEENS_12float_e4m3_tENS5_IJlSB_lEEESK_SL_NS4_8TiledMMAINS4_8MMA_AtomIJNS4_4SM904GMMA31MMA_64x128x32_F32E4M3E4M3_SS_TNILNSP_7ScaleInE1ELSR_1EEEEEENS4_6LayoutINS5_IJSB_SB_SB_EEENS5_IJNSA_ILi0EEESW_SW_EEEEENS5_IJNS4_10UnderscoreESZ_SZ_EEEEENS4_23SM90_TMA_LOAD_MULTICASTENS4_14ComposedLayoutINS4_7SwizzleILi1ELi4ELi3EEENS4_18smem_ptr_flag_bitsILi8EEENSU_INS5_IJNSA_ILi8EEESI_EEENS5_IJSI_SB_EEEEEEEvNS4_8identityENS4_13SM90_TMA_LOADES1C_vS1D_EENS_8epilogue10collective6detail29Sm90TmaWarpSpecializedAdapterINS1H_15DefaultEpilogueISK_SL_SL_NS1G_6thread17LinearCombinationISK_Li1EffLNS1L_9ScaleType4KindE0ELNS_15FloatRoundStyleE2ESK_EENS1_15EpilogueDefaultEEEEEvvEEEEvNT_6ParamsE --------------------------
	.section	.nv.constant0._ZN7cutlass13device_kernelINS_4gemm6kernel13GemmUniversalIN4cute5tupleIJiiiiEEENS1_10collective13CollectiveMmaINS1_37MainloopSm90TmaGmmaWarpSpecializedFP8ILi37ENS5_IJNS4_1CILi1EEENSA_ILi4EEESB_EEENS1_32KernelTmaWarpSpecializedPingpongEEENS5_IJNSA_ILi64EEENSA_ILi128EEENSA_ILi32EEEEEENS_12float_e4m3_tENS5_IJlSB_lEEESK_SL_NS4_8TiledMMAINS4_8MMA_AtomIJNS4_4SM904GMMA31MMA_64x128x32_F32E4M3E4M3_SS_TNILNSP_7ScaleInE1ELSR_1EEEEEENS4_6LayoutINS5_IJSB_SB_SB_EEENS5_IJNSA_ILi0EEESW_SW_EEEEENS5_IJNS4_10UnderscoreESZ_SZ_EEEEENS4_23SM90_TMA_LOAD_MULTICASTENS4_14ComposedLayoutINS4_7SwizzleILi1ELi4ELi3EEENS4_18smem_ptr_flag_bitsILi8EEENSU_INS5_IJNSA_ILi8EEESI_EEENS5_IJSI_SB_EEEEEEEvNS4_8identityENS4_13SM90_TMA_LOADES1C_vS1D_EENS_8epilogue10collective6detail29Sm90TmaWarpSpecializedAdapterINS1H_15DefaultEpilogueISK_SL_SL_NS1G_6thread17LinearCombinationISK_Li1EffLNS1L_9ScaleType4KindE0ELNS_15FloatRoundStyleE2ESK_EENS1_15EpilogueDefaultEEEEEvvEEEEvNT_6ParamsE,"a",@progbits
	.sectionflags	@""
	.align	4
.nv.constant0._ZN7cutlass13device_kernelINS_4gemm6kernel13GemmUniversalIN4cute5tupleIJiiiiEEENS1_10collective13CollectiveMmaINS1_37MainloopSm90TmaGmmaWarpSpecializedFP8ILi37ENS5_IJNS4_1CILi1EEENSA_ILi4EEESB_EEENS1_32KernelTmaWarpSpecializedPingpongEEENS5_IJNSA_ILi64EEENSA_ILi128EEENSA_ILi32EEEEEENS_12float_e4m3_tENS5_IJlSB_lEEESK_SL_NS4_8TiledMMAINS4_8MMA_AtomIJNS4_4SM904GMMA31MMA_64x128x32_F32E4M3E4M3_SS_TNILNSP_7ScaleInE1ELSR_1EEEEEENS4_6LayoutINS5_IJSB_SB_SB_EEENS5_IJNSA_ILi0EEESW_SW_EEEEENS5_IJNS4_10UnderscoreESZ_SZ_EEEEENS4_23SM90_TMA_LOAD_MULTICASTENS4_14ComposedLayoutINS4_7SwizzleILi1ELi4ELi3EEENS4_18smem_ptr_flag_bitsILi8EEENSU_INS5_IJNSA_ILi8EEESI_EEENS5_IJSI_SB_EEEEEEEvNS4_8identityENS4_13SM90_TMA_LOADES1C_vS1D_EENS_8epilogue10collective6detail29Sm90TmaWarpSpecializedAdapterINS1H_15DefaultEpilogueISK_SL_SL_NS1G_6thread17LinearCombinationISK_Li1EffLNS1L_9ScaleType4KindE0ELNS_15FloatRoundStyleE2ESK_EENS1_15EpilogueDefaultEEEEEvvEEEEvNT_6ParamsE:
	.zero		1664


//--------------------- SYMBOLS --------------------------

	.type		.nv.reservedSmem.offset0,@object
	.size		.nv.reservedSmem.offset0,0x4
